	.target	sm_90a

	.elftype	@"ET_EXEC"


//--------------------- .note.nv.tkinfo           --------------------------
	.section	.note.nv.tkinfo,"",@"SHT_NOTE"
	.sectionflags	@"SHF_NOTE_NV_TKINFO"
	.tkinfo
        /*0018*/ 	.word	0x00000002
        /*0030*/ 	.string	""
        /*0030*/ 	.string	"ptxas"
        /*0030*/ 	.string	"Cuda compilation tools, release 13.0, V13.0.88"
        /*0030*/ 	.string	"Build cuda_13.0.r13.0/compiler.36424714_0"
        /*0030*/ 	.string	"-arch sm_90a -m 64 "



//--------------------- .note.nv.cuinfo           --------------------------
	.section	.note.nv.cuinfo,"",@"SHT_NOTE"
	.sectionflags	@"SHF_NOTE_NV_CUINFO"
        /*0018*/ 	.short	0x0002
        /*001a*/ 	.short	0x005a
        /*001c*/ 	.short	0x0082
	.zero		2


//--------------------- .nv.info                  --------------------------
	.section	.nv.info,"",@"SHT_CUDA_INFO"
	.align	4


	//----- nvinfo : EIATTR_REGCOUNT
	.align		4
        /*0000*/ 	.byte	0x04, 0x2f
        /*0002*/ 	.short	(.L_12 - .L_11)
	.align		4
.L_11:
        /*0004*/ 	.word	index@(_ZN7cutlass13device_kernelINS_4gemm6kernel13GemmUniversalIN4cute5tupleIJiiiiEEENS1_10collective13CollectiveMmaINS1_37MainloopSm90TmaGmmaWarpSpecializedFP8ILi5ENS5_IJNS4_1CILi2EEENSA_ILi1EEESC_EEENS1_32KernelTmaWarpSpecializedPingpongEEENS5_IJNSA_ILi64EEESG_NSA_ILi128EEEEEENS_12float_e4m3_tENS5_IJlSC_lEEESJ_SK_NS4_8TiledMMAINS4_8MMA_AtomIJNS4_4SM904GMMA30MMA_64x64x32_F32E4M3E4M3_SS_TNILNSO_7ScaleInE1ELSQ_1EEEEEENS4_6LayoutINS5_IJSC_SC_SC_EEENS5_IJNSA_ILi0EEESV_SV_EEEEENS5_IJNS4_10UnderscoreESY_SY_EEEEENS4_13SM90_TMA_LOADENS4_14ComposedLayoutINS4_7SwizzleILi3ELi4ELi3EEENS4_18smem_ptr_flag_bitsILi8EEENST_INS5_IJNSA_ILi8EEESH_EEENS5_IJSH_SC_EEEEEEEvNS4_8identityENS4_23SM90_TMA_LOAD_MULTICASTES1B_vS1C_EENS_8epilogue10collective6detail29Sm90TmaWarpSpecializedAdapterINS1G_15DefaultEpilogueISJ_SK_SK_NS1F_6thread17LinearCombinationISJ_Li1EffLNS1K_9ScaleType4KindE0ELNS_15FloatRoundStyleE2ESJ_EENS1_15EpilogueDefaultEEEEEvvEEEEvNT_6ParamsE)
        /*0008*/ 	.word	0x000000a8


	//----- nvinfo : EIATTR_FRAME_SIZE
	.align		4
.L_12:
        /*000c*/ 	.byte	0x04, 0x11
        /*000e*/ 	.short	(.L_14 - .L_13)
	.align		4
.L_13:
        /*0010*/ 	.word	index@(_ZN7cutlass13device_kernelINS_4gemm6kernel13GemmUniversalIN4cute5tupleIJiiiiEEENS1_10collective13CollectiveMmaINS1_37MainloopSm90TmaGmmaWarpSpecializedFP8ILi5ENS5_IJNS4_1CILi2EEENSA_ILi1EEESC_EEENS1_32KernelTmaWarpSpecializedPingpongEEENS5_IJNSA_ILi64EEESG_NSA_ILi128EEEEEENS_12float_e4m3_tENS5_IJlSC_lEEESJ_SK_NS4_8TiledMMAINS4_8MMA_AtomIJNS4_4SM904GMMA30MMA_64x64x32_F32E4M3E4M3_SS_TNILNSO_7ScaleInE1ELSQ_1EEEEEENS4_6LayoutINS5_IJSC_SC_SC_EEENS5_IJNSA_ILi0EEESV_SV_EEEEENS5_IJNS4_10UnderscoreESY_SY_EEEEENS4_13SM90_TMA_LOADENS4_14ComposedLayoutINS4_7SwizzleILi3ELi4ELi3EEENS4_18smem_ptr_flag_bitsILi8EEENST_INS5_IJNSA_ILi8EEESH_EEENS5_IJSH_SC_EEEEEEEvNS4_8identityENS4_23SM90_TMA_LOAD_MULTICASTES1B_vS1C_EENS_8epilogue10collective6detail29Sm90TmaWarpSpecializedAdapterINS1G_15DefaultEpilogueISJ_SK_SK_NS1F_6thread17LinearCombinationISJ_Li1EffLNS1K_9ScaleType4KindE0ELNS_15FloatRoundStyleE2ESJ_EENS1_15EpilogueDefaultEEEEEvvEEEEvNT_6ParamsE)
        /*0014*/ 	.word	0x00000000


	//----- nvinfo : EIATTR_MIN_STACK_SIZE
	.align		4
.L_14:
        /*0018*/ 	.byte	0x04, 0x12
        /*001a*/ 	.short	(.L_16 - .L_15)
	.align		4
.L_15:
        /*001c*/ 	.word	index@(_ZN7cutlass13device_kernelINS_4gemm6kernel13GemmUniversalIN4cute5tupleIJiiiiEEENS1_10collective13CollectiveMmaINS1_37MainloopSm90TmaGmmaWarpSpecializedFP8ILi5ENS5_IJNS4_1CILi2EEENSA_ILi1EEESC_EEENS1_32KernelTmaWarpSpecializedPingpongEEENS5_IJNSA_ILi64EEESG_NSA_ILi128EEEEEENS_12float_e4m3_tENS5_IJlSC_lEEESJ_SK_NS4_8TiledMMAINS4_8MMA_AtomIJNS4_4SM904GMMA30MMA_64x64x32_F32E4M3E4M3_SS_TNILNSO_7ScaleInE1ELSQ_1EEEEEENS4_6LayoutINS5_IJSC_SC_SC_EEENS5_IJNSA_ILi0EEESV_SV_EEEEENS5_IJNS4_10UnderscoreESY_SY_EEEEENS4_13SM90_TMA_LOADENS4_14ComposedLayoutINS4_7SwizzleILi3ELi4ELi3EEENS4_18smem_ptr_flag_bitsILi8EEENST_INS5_IJNSA_ILi8EEESH_EEENS5_IJSH_SC_EEEEEEEvNS4_8identityENS4_23SM90_TMA_LOAD_MULTICASTES1B_vS1C_EENS_8epilogue10collective6detail29Sm90TmaWarpSpecializedAdapterINS1G_15DefaultEpilogueISJ_SK_SK_NS1F_6thread17LinearCombinationISJ_Li1EffLNS1K_9ScaleType4KindE0ELNS_15FloatRoundStyleE2ESJ_EENS1_15EpilogueDefaultEEEEEvvEEEEvNT_6ParamsE)
        /*0020*/ 	.word	0x00000000
.L_16:


//--------------------- .nv.compat                --------------------------
	.section	.nv.compat,"",@"SHT_CUDA_COMPAT_INFO"
	.align	4
        /*0000*/ 	.byte	0x02, 0x09, 0x01, 0x00, 0x02, 0x02, 0x04, 0x00, 0x02, 0x05, 0x05, 0x00, 0x03, 0x07, 0x01, 0x01
        /*0010*/ 	.byte	0x02, 0x03, 0x01, 0x00, 0x02, 0x06, 0x01, 0x00, 0x04, 0x0b, 0x08, 0x00, 0x00, 0x00, 0x00, 0x00
        /*0020*/ 	.byte	0x00, 0x00, 0x00, 0x00


//--------------------- .nv.info._ZN7cutlass13device_kernelINS_4gemm6kernel13GemmUniversalIN4cute5tupleIJiiiiEEENS1_10collective13CollectiveMmaINS1_37MainloopSm90TmaGmmaWarpSpecializedFP8ILi5ENS5_IJNS4_1CILi2EEENSA_ILi1EEESC_EEENS1_32KernelTmaWarpSpecializedPingpongEEENS5_IJNSA_ILi64EEESG_NSA_ILi128EEEEEENS_12float_e4m3_tENS5_IJlSC_lEEESJ_SK_NS4_8TiledMMAINS4_8MMA_AtomIJNS4_4SM904GMMA30MMA_64x64x32_F32E4M3E4M3_SS_TNILNSO_7ScaleInE1ELSQ_1EEEEEENS4_6LayoutINS5_IJSC_SC_SC_EEENS5_IJNSA_ILi0EEESV_SV_EEEEENS5_IJNS4_10UnderscoreESY_SY_EEEEENS4_13SM90_TMA_LOADENS4_14ComposedLayoutINS4_7SwizzleILi3ELi4ELi3EEENS4_18smem_ptr_flag_bitsILi8EEENST_INS5_IJNSA_ILi8EEESH_EEENS5_IJSH_SC_EEEEEEEvNS4_8identityENS4_23SM90_TMA_LOAD_MULTICASTES1B_vS1C_EENS_8epilogue10collective6detail29Sm90TmaWarpSpecializedAdapterINS1G_15DefaultEpilogueISJ_SK_SK_NS1F_6thread17LinearCombinationISJ_Li1EffLNS1K_9ScaleType4KindE0ELNS_15FloatRoundStyleE2ESJ_EENS1_15EpilogueDefaultEEEEEvvEEEEvNT_6ParamsE --------------------------
	.section	.nv.info._ZN7cutlass13device_kernelINS_4gemm6kernel13GemmUniversalIN4cute5tupleIJiiiiEEENS1_10collective13CollectiveMmaINS1_37MainloopSm90TmaGmmaWarpSpecializedFP8ILi5ENS5_IJNS4_1CILi2EEENSA_ILi1EEESC_EEENS1_32KernelTmaWarpSpecializedPingpongEEENS5_IJNSA_ILi64EEESG_NSA_ILi128EEEEEENS_12float_e4m3_tENS5_IJlSC_lEEESJ_SK_NS4_8TiledMMAINS4_8MMA_AtomIJNS4_4SM904GMMA30MMA_64x64x32_F32E4M3E4M3_SS_TNILNSO_7ScaleInE1ELSQ_1EEEEEENS4_6LayoutINS5_IJSC_SC_SC_EEENS5_IJNSA_ILi0EEESV_SV_EEEEENS5_IJNS4_10UnderscoreESY_SY_EEEEENS4_13SM90_TMA_LOADENS4_14ComposedLayoutINS4_7SwizzleILi3ELi4ELi3EEENS4_18smem_ptr_flag_bitsILi8EEENST_INS5_IJNSA_ILi8EEESH_EEENS5_IJSH_SC_EEEEEEEvNS4_8identityENS4_23SM90_TMA_LOAD_MULTICASTES1B_vS1C_EENS_8epilogue10collective6detail29Sm90TmaWarpSpecializedAdapterINS1G_15DefaultEpilogueISJ_SK_SK_NS1F_6thread17LinearCombinationISJ_Li1EffLNS1K_9ScaleType4KindE0ELNS_15FloatRoundStyleE2ESJ_EENS1_15EpilogueDefaultEEEEEvvEEEEvNT_6ParamsE,"",@"SHT_CUDA_INFO"
	.sectionflags	@""
	.align	4


	//----- nvinfo : EIATTR_CUDA_API_VERSION
	.align		4
        /*0000*/ 	.byte	0x04, 0x37
        /*0002*/ 	.short	(.L_18 - .L_17)
.L_17:
        /*0004*/ 	.word	0x00000082


	//----- nvinfo : EIATTR_KPARAM_INFO
	.align		4
.L_18:
        /*0008*/ 	.byte	0x04, 0x17
        /*000a*/ 	.short	(.L_20 - .L_19)
.L_19:
        /*000c*/ 	.word	0x00000000
        /*0010*/ 	.short	0x0000
        /*0012*/ 	.short	0x0070
        /*0014*/ 	.byte	0x00, 0xf0, 0x01, 0x10


	//----- nvinfo : EIATTR_SPARSE_MMA_MASK
	.align		4
.L_20:
        /*0018*/ 	.byte	0x03, 0x50
        /*001a*/ 	.short	0x0000


	//----- nvinfo : EIATTR_MAXREG_COUNT
	.align		4
        /*001c*/ 	.byte	0x03, 0x1b
        /*001e*/ 	.short	0x00a8


	//----- nvinfo : EIATTR_NUM_BARRIERS
	.align		4
        /*0020*/ 	.byte	0x02, 0x4c
        /*0022*/ 	.byte	0x01
	.zero		1


	//----- nvinfo : EIATTR_MERCURY_ISA_VERSION
	.align		4
        /*0024*/ 	.byte	0x03, 0x5f
        /*0026*/ 	.short	0x0101


	//----- nvinfo : EIATTR_INT_WARP_WIDE_INSTR_OFFSETS
	.align		4
        /*0028*/ 	.byte	0x04, 0x31
        /*002a*/ 	.short	(.L_22 - .L_21)


	//   ....[0]....
.L_21:
        /*002c*/ 	.word	0x000004d0


	//   ....[1]....
        /*0030*/ 	.word	0x00000510


	//   ....[2]....
        /*0034*/ 	.word	0x00000550


	//   ....[3]....
        /*0038*/ 	.word	0x000005f0


	//   ....[4]....
        /*003c*/ 	.word	0x00000610


	//   ....[5]....
        /*0040*/ 	.word	0x00000670


	//   ....[6]....
        /*0044*/ 	.word	0x00000760


	//   ....[7]....
        /*0048*/ 	.word	0x000007b0


	//   ....[8]....
        /*004c*/ 	.word	0x00002910


	//----- nvinfo : EIATTR_COOP_GROUP_MASK_REGIDS
	.align		4
.L_22:
        /*0050*/ 	.byte	0x04, 0x29
        /*0052*/ 	.short	(.L_24 - .L_23)


	//   ....[0]....
.L_23:
        /*0054*/ 	.word	0xffffffff


	//   ....[1]....
        /*0058*/ 	.word	0xffffffff


	//   ....[2]....
        /*005c*/ 	.word	0xffffffff


	//   ....[3]....
        /*0060*/ 	.word	0xffffffff


	//   ....[4]....
        /*0064*/ 	.word	0xffffffff


	//   ....[5]....
        /*0068*/ 	.word	0xffffffff


	//   ....[6]....
        /*006c*/ 	.word	0xffffffff


	//----- nvinfo : EIATTR_COOP_GROUP_INSTR_OFFSETS
	.align		4
.L_24:
        /*0070*/ 	.byte	0x04, 0x28
        /*0072*/ 	.short	(.L_26 - .L_25)


	//   ....[0]....
.L_25:
        /*0074*/ 	.word	0x00000060


	//   ....[1]....
        /*0078*/ 	.word	0x00000070


	//   ....[2]....
        /*007c*/ 	.word	0x00000130


	//   ....[3]....
        /*0080*/ 	.word	0x000002e0


	//   ....[4]....
        /*0084*/ 	.word	0x00000320


	//   ....[5]....
        /*0088*/ 	.word	0x000003a0


	//   ....[6]....
        /*008c*/ 	.word	0x00000970


	//----- nvinfo : EIATTR_REG_RECONFIG
	.align		4
.L_26:
        /*0090*/ 	.byte	0x01, 0x54
	.zero		2


	//----- nvinfo : EIATTR_MBARRIER_INSTR_OFFSETS
	.align		4
        /*0094*/ 	.byte	0x04, 0x39
        /*0096*/ 	.short	(.L_28 - .L_27)


	//   ....[0]....
.L_27:
        /*0098*/ 	.word	0x00000230
        /*009c*/ 	.word	0x000000ff
        /*00a0*/ 	.word	0x00000000
        /*00a4*/ 	.short	0x0100
        /*00a6*/ 	.byte	0x08
	.zero		1


	//   ....[1]....
        /*00a8*/ 	.word	0x00000240
        /*00ac*/ 	.word	0x000000ff
        /*00b0*/ 	.word	0x00000028
        /*00b4*/ 	.short	0x0100
        /*00b6*/ 	.byte	0x08
	.zero		1


	//   ....[2]....
        /*00b8*/ 	.word	0x00000250
        /*00bc*/ 	.word	0x000000ff
        /*00c0*/ 	.word	0x00000008
        /*00c4*/ 	.short	0x0100
        /*00c6*/ 	.byte	0x08
	.zero		1


	//   ....[3]....
        /*00c8*/ 	.word	0x00000260
        /*00cc*/ 	.word	0x000000ff
        /*00d0*/ 	.word	0x00000030
        /*00d4*/ 	.short	0x0100
        /*00d6*/ 	.byte	0x08
	.zero		1


	//   ....[4]....
        /*00d8*/ 	.word	0x00000270
        /*00dc*/ 	.word	0x000000ff
        /*00e0*/ 	.word	0x00000010
        /*00e4*/ 	.short	0x0100
        /*00e6*/ 	.byte	0x08
	.zero		1


	//   ....[5]....
        /*00e8*/ 	.word	0x00000280
        /*00ec*/ 	.word	0x000000ff
        /*00f0*/ 	.word	0x00000038
        /*00f4*/ 	.short	0x0100
        /*00f6*/ 	.byte	0x08
	.zero		1


	//   ....[6]....
        /*00f8*/ 	.word	0x00000290
        /*00fc*/ 	.word	0x000000ff
        /*0100*/ 	.word	0x00000018
        /*0104*/ 	.short	0x0100
        /*0106*/ 	.byte	0x08
	.zero		1


	//   ....[7]....
        /*0108*/ 	.word	0x000002a0
        /*010c*/ 	.word	0x000000ff
        /*0110*/ 	.word	0x00000040
        /*0114*/ 	.short	0x0100
        /*0116*/ 	.byte	0x08
	.zero		1


	//   ....[8]....
        /*0118*/ 	.word	0x000002b0
        /*011c*/ 	.word	0x000000ff
        /*0120*/ 	.word	0x00000020
        /*0124*/ 	.short	0x0100
        /*0126*/ 	.byte	0x08
	.zero		1


	//   ....[9]....
        /*0128*/ 	.word	0x000002c0
        /*012c*/ 	.word	0x000000ff
        /*0130*/ 	.word	0x00000048
        /*0134*/ 	.short	0x0100
        /*0136*/ 	.byte	0x08
	.zero		1


	//   ....[10]....
        /*0138*/ 	.word	0x000007e0
        /*013c*/ 	.word	0x000000ff
        /*0140*/ 	.word	0x00000080
        /*0144*/ 	.short	0x0100
        /*0146*/ 	.byte	0x08
	.zero		1


	//   ....[11]....
        /*0148*/ 	.word	0x00000880
        /*014c*/ 	.word	0x000000ff
        /*0150*/ 	.word	0x00000088
        /*0154*/ 	.short	0x0100
        /*0156*/ 	.byte	0x08
	.zero		1


	//   ....[12]....
        /*0158*/ 	.word	0x000008f0
        /*015c*/ 	.word	0x000000ff
        /*0160*/ 	.word	0x00000060
        /*0164*/ 	.short	0x0100
        /*0166*/ 	.byte	0x09
	.zero		1


	//   ....[13]....
        /*0168*/ 	.word	0x00000900
        /*016c*/ 	.word	0x000000ff
        /*0170*/ 	.word	0x00000068
        /*0174*/ 	.short	0x0100
        /*0176*/ 	.byte	0x09
	.zero		1


	//   ....[14]....
        /*0178*/ 	.word	0x00000910
        /*017c*/ 	.word	0x000000ff
        /*0180*/ 	.word	0x00000070
        /*0184*/ 	.short	0x0100
        /*0186*/ 	.byte	0x09
	.zero		1


	//   ....[15]....
        /*0188*/ 	.word	0x00000920
        /*018c*/ 	.word	0x000000ff
        /*0190*/ 	.word	0x00000078
        /*0194*/ 	.short	0x0100
        /*0196*/ 	.byte	0x09
	.zero		1


	//   ....[16]....
        /*0198*/ 	.word	0x00001700
        /*019c*/ 	.word	0x000000ff
        /*01a0*/ 	.word	0xfffffff8
        /*01a4*/ 	.short	0x010a
        /*01a6*/ 	.byte	0x0b
	.zero		1


	//   ....[17]....
        /*01a8*/ 	.word	0x000019d0
        /*01ac*/ 	.word	0x000000ff
        /*01b0*/ 	.word	0x00000000
        /*01b4*/ 	.short	0x010a
        /*01b6*/ 	.byte	0x06
	.zero		1


	//   ....[18]....
        /*01b8*/ 	.word	0x00001a10
        /*01bc*/ 	.word	0x000000ff
        /*01c0*/ 	.word	0x00000000
        /*01c4*/ 	.short	0x010a
        /*01c6*/ 	.byte	0x06
	.zero		1


	//   ....[19]....
        /*01c8*/ 	.word	0x00002040
        /*01cc*/ 	.word	0x000000ff
        /*01d0*/ 	.word	0x00000000
        /*01d4*/ 	.short	0x010a
        /*01d6*/ 	.byte	0x10
	.zero		1


	//   ....[20]....
        /*01d8*/ 	.word	0x00002080
        /*01dc*/ 	.word	0x000000ff
        /*01e0*/ 	.word	0x00000000
        /*01e4*/ 	.short	0x010a
        /*01e6*/ 	.byte	0x10
	.zero		1


	//   ....[21]....
        /*01e8*/ 	.word	0x00002520
        /*01ec*/ 	.word	0x00000013
        /*01f0*/ 	.word	0x00000000
        /*01f4*/ 	.short	0x0101
        /*01f6*/ 	.byte	0x3f
	.zero		1


	//   ....[22]....
        /*01f8*/ 	.word	0x000028a0
        /*01fc*/ 	.word	0x00000011
        /*0200*/ 	.word	0x00000000
        /*0204*/ 	.short	0x0101
        /*0206*/ 	.byte	0x17
	.zero		1


	//   ....[23]....
        /*0208*/ 	.word	0x000029b0
        /*020c*/ 	.word	0x00000011
        /*0210*/ 	.word	0x00000000
        /*0214*/ 	.short	0x0101
        /*0216*/ 	.byte	0x3f
	.zero		1


	//   ....[24]....
        /*0218*/ 	.word	0x00002a70
        /*021c*/ 	.word	0x000000ff
        /*0220*/ 	.word	0x00000008
        /*0224*/ 	.short	0x010a
        /*0226*/ 	.byte	0x0b
	.zero		1


	//   ....[25]....
        /*0228*/ 	.word	0x000052d0
        /*022c*/ 	.word	0x00000004
        /*0230*/ 	.word	0x00000000
        /*0234*/ 	.short	0x0101
        /*0236*/ 	.byte	0x17
	.zero		1


	//   ....[26]....
        /*0238*/ 	.word	0x00005bf0
        /*023c*/ 	.word	0x00000013
        /*0240*/ 	.word	0x00000028
        /*0244*/ 	.short	0x010a
        /*0246*/ 	.byte	0x3f
	.zero		1


	//   ....[27]....
        /*0248*/ 	.word	0x00005f70
        /*024c*/ 	.word	0x0000000a
        /*0250*/ 	.word	0x00000088
        /*0254*/ 	.short	0x0101
        /*0256*/ 	.byte	0x3f
	.zero		1


	//   ....[28]....
        /*0258*/ 	.word	0x000066d0
        /*025c*/ 	.word	0x00000005
        /*0260*/ 	.word	0x00000000
        /*0264*/ 	.short	0x010a
        /*0266*/ 	.byte	0x3f
	.zero		1


	//   ....[29]....
        /*0268*/ 	.word	0x00006750
        /*026c*/ 	.word	0x00000007
        /*0270*/ 	.word	0x00000000
        /*0274*/ 	.short	0x010a
        /*0276*/ 	.byte	0x3f
	.zero		1


	//   ....[30]....
        /*0278*/ 	.word	0x000067e0
        /*027c*/ 	.word	0x00000008
        /*0280*/ 	.word	0x00000000
        /*0284*/ 	.short	0x010a
        /*0286*/ 	.byte	0x3f
	.zero		1


	//   ....[31]....
        /*0288*/ 	.word	0x00006870
        /*028c*/ 	.word	0x0000000b
        /*0290*/ 	.word	0x00000000
        /*0294*/ 	.short	0x010a
        /*0296*/ 	.byte	0x3f
	.zero		1


	//   ....[32]....
        /*0298*/ 	.word	0x00006900
        /*029c*/ 	.word	0x00000003
        /*02a0*/ 	.word	0x00000000
        /*02a4*/ 	.short	0x010a
        /*02a6*/ 	.byte	0x3f
	.zero		1


	//   ....[33]....
        /*02a8*/ 	.word	0x00006970
        /*02ac*/ 	.word	0x00000011
        /*02b0*/ 	.word	0xfffffff8
        /*02b4*/ 	.short	0x010a
        /*02b6*/ 	.byte	0x3f
	.zero		1


	//   ....[34]....
        /*02b8*/ 	.word	0x000069d0
        /*02bc*/ 	.word	0x00000011
        /*02c0*/ 	.word	0x00000000
        /*02c4*/ 	.short	0x010a
        /*02c6*/ 	.byte	0x3f
	.zero		1


	//   ....[35]....
        /*02c8*/ 	.word	0x00006a30
        /*02cc*/ 	.word	0x00000013
        /*02d0*/ 	.word	0x00000000
        /*02d4*/ 	.short	0x010a
        /*02d6*/ 	.byte	0x3f
	.zero		1


	//   ....[36]....
        /*02d8*/ 	.word	0x00006a90
        /*02dc*/ 	.word	0x00000011
        /*02e0*/ 	.word	0x00000008
        /*02e4*/ 	.short	0x010a
        /*02e6*/ 	.byte	0x3f
	.zero		1


	//   ....[37]....
        /*02e8*/ 	.word	0x00006b60
        /*02ec*/ 	.word	0x00000013
        /*02f0*/ 	.word	0x00000028
        /*02f4*/ 	.short	0x010a
        /*02f6*/ 	.byte	0x3f
	.zero		1


	//   ....[38]....
        /*02f8*/ 	.word	0x00006c40
        /*02fc*/ 	.word	0x00000005
        /*0300*/ 	.word	0x00000000
        /*0304*/ 	.short	0x010a
        /*0306*/ 	.byte	0x3f
	.zero		1


	//   ....[39]....
        /*0308*/ 	.word	0x00006c90
        /*030c*/ 	.word	0x00000007
        /*0310*/ 	.word	0x00000000
        /*0314*/ 	.short	0x010a
        /*0316*/ 	.byte	0x3f
	.zero		1


	//   ....[40]....
        /*0318*/ 	.word	0x00006ce0
        /*031c*/ 	.word	0x00000008
        /*0320*/ 	.word	0x00000000
        /*0324*/ 	.short	0x010a
        /*0326*/ 	.byte	0x3f
	.zero		1


	//   ....[41]....
        /*0328*/ 	.word	0x00006d30
        /*032c*/ 	.word	0x0000000b
        /*0330*/ 	.word	0x00000000
        /*0334*/ 	.short	0x010a
        /*0336*/ 	.byte	0x3f
	.zero		1


	//----- nvinfo : EIATTR_NUM_MBARRIERS
	.align		4
.L_28:
        /*0338*/ 	.byte	0x03, 0x38
        /*033a*/ 	.short	0x0010


	//----- nvinfo : EIATTR_EXIT_INSTR_OFFSETS
	.align		4
        /*033c*/ 	.byte	0x04, 0x1c
        /*033e*/ 	.short	(.L_30 - .L_29)


	//   ....[0]....
.L_29:
        /*0340*/ 	.word	0x000013c0


	//   ....[1]....
        /*0344*/ 	.word	0x00001420


	//   ....[2]....
        /*0348*/ 	.word	0x000058e0


	//   ....[3]....
        /*034c*/ 	.word	0x00005910


	//   ....[4]....
        /*0350*/ 	.word	0x00006950


	//----- nvinfo : EIATTR_MAX_THREADS
	.align		4
.L_30:
        /*0354*/ 	.byte	0x04, 0x05
        /*0356*/ 	.short	(.L_32 - .L_31)
.L_31:
        /*0358*/ 	.word	0x00000180
        /*035c*/ 	.word	0x00000001
        /*0360*/ 	.word	0x00000001


	//----- nvinfo : EIATTR_CRS_STACK_SIZE
	.align		4
.L_32:
        /*0364*/ 	.byte	0x04, 0x1e
        /*0366*/ 	.short	(.L_34 - .L_33)
.L_33:
        /*0368*/ 	.word	0x00000000


	//----- nvinfo : EIATTR_CBANK_PARAM_SIZE
	.align		4
.L_34:
        /*036c*/ 	.byte	0x03, 0x19
        /*036e*/ 	.short	0x0470


	//----- nvinfo : EIATTR_PARAM_CBANK
	.align		4
        /*0370*/ 	.byte	0x04, 0x0a
        /*0372*/ 	.short	(.L_36 - .L_35)
	.align		4
.L_35:
        /*0374*/ 	.word	index@(.nv.constant0._ZN7cutlass13device_kernelINS_4gemm6kernel13GemmUniversalIN4cute5tupleIJiiiiEEENS1_10collective13CollectiveMmaINS1_37MainloopSm90TmaGmmaWarpSpecializedFP8ILi5ENS5_IJNS4_1CILi2EEENSA_ILi1EEESC_EEENS1_32KernelTmaWarpSpecializedPingpongEEENS5_IJNSA_ILi64EEESG_NSA_ILi128EEEEEENS_12float_e4m3_tENS5_IJlSC_lEEESJ_SK_NS4_8TiledMMAINS4_8MMA_AtomIJNS4_4SM904GMMA30MMA_64x64x32_F32E4M3E4M3_SS_TNILNSO_7ScaleInE1ELSQ_1EEEEEENS4_6LayoutINS5_IJSC_SC_SC_EEENS5_IJNSA_ILi0EEESV_SV_EEEEENS5_IJNS4_10UnderscoreESY_SY_EEEEENS4_13SM90_TMA_LOADENS4_14ComposedLayoutINS4_7SwizzleILi3ELi4ELi3EEENS4_18smem_ptr_flag_bitsILi8EEENST_INS5_IJNSA_ILi8EEESH_EEENS5_IJSH_SC_EEEEEEEvNS4_8identityENS4_23SM90_TMA_LOAD_MULTICASTES1B_vS1C_EENS_8epilogue10collective6detail29Sm90TmaWarpSpecializedAdapterINS1G_15DefaultEpilogueISJ_SK_SK_NS1F_6thread17LinearCombinationISJ_Li1EffLNS1K_9ScaleType4KindE0ELNS_15FloatRoundStyleE2ESJ_EENS1_15EpilogueDefaultEEEEEvvEEEEvNT_6ParamsE)
        /*0378*/ 	.short	0x0210
        /*037a*/ 	.short	0x0470


	//----- nvinfo : EIATTR_SW_WAR
	.align		4
.L_36:
        /*037c*/ 	.byte	0x04, 0x36
        /*037e*/ 	.short	(.L_38 - .L_37)
.L_37:
        /*0380*/ 	.word	0x00000008
.L_38:


//--------------------- .nv.callgraph             --------------------------
	.section	.nv.callgraph,"",@"SHT_CUDA_CALLGRAPH"
	.align	4
	.sectionentsize	8
	.align		4
        /*0000*/ 	.word	0x00000000
	.align		4
        /*0004*/ 	.word	0xffffffff
	.align		4
        /*0008*/ 	.word	0x00000000
	.align		4
        /*000c*/ 	.word	0xfffffffe
	.align		4
        /*0010*/ 	.word	0x00000000
	.align		4
        /*0014*/ 	.word	0xfffffffd
	.align		4
        /*0018*/ 	.word	0x00000000
	.align		4
        /*001c*/ 	.word	0xfffffffc


//--------------------- .nv.constant4             --------------------------
	.section	.nv.constant4,"a",@progbits
	.align	8
	.align		8
.nv.constant4:
        /*0000*/ 	.dword	_ZN39_INTERNAL_14e65112_4_k_cu_9d079115_40034cuda3std3__45__cpo5beginE
	.align		8
        /*0008*/ 	.dword	_ZN39_INTERNAL_14e65112_4_k_cu_9d079115_40034cuda3std3__45__cpo3endE
	.align		8
        /*0010*/ 	.dword	_ZN39_INTERNAL_14e65112_4_k_cu_9d079115_40034cuda3std3__45__cpo6cbeginE
	.align		8
        /*0018*/ 	.dword	_ZN39_INTERNAL_14e65112_4_k_cu_9d079115_40034cuda3std3__45__cpo4cendE
	.align		8
        /*0020*/ 	.dword	_ZN39_INTERNAL_14e65112_4_k_cu_9d079115_40034cuda3std3__441_GLOBAL__N__14e65112_4_k_cu_9d079115_40036ignoreE
	.align		8
        /*0028*/ 	.dword	_ZN39_INTERNAL_14e65112_4_k_cu_9d079115_40034cuda3std3__419piecewise_constructE
	.align		8
        /*0030*/ 	.dword	_ZN39_INTERNAL_14e65112_4_k_cu_9d079115_40034cuda3std3__48in_placeE
	.align		8
        /*0038*/ 	.dword	_ZN39_INTERNAL_14e65112_4_k_cu_9d079115_40034cuda3std6ranges3__45__cpo4swapE
	.align		8
        /*0040*/ 	.dword	_ZN39_INTERNAL_14e65112_4_k_cu_9d079115_40034cuda3std6ranges3__45__cpo9iter_moveE
	.align		8
        /*0048*/ 	.dword	_ZN39_INTERNAL_14e65112_4_k_cu_9d079115_40034cute7productE
	.align		8
        /*0050*/ 	.dword	_ZN39_INTERNAL_14e65112_4_k_cu_9d079115_40034cute1_E


//--------------------- .text._ZN7cutlass13device_kernelINS_4gemm6kernel13GemmUniversalIN4cute5tupleIJiiiiEEENS1_10collective13CollectiveMmaINS1_37MainloopSm90TmaGmmaWarpSpecializedFP8ILi5ENS5_IJNS4_1CILi2EEENSA_ILi1EEESC_EEENS1_32KernelTmaWarpSpecializedPingpongEEENS5_IJNSA_ILi64EEESG_NSA_ILi128EEEEEENS_12float_e4m3_tENS5_IJlSC_lEEESJ_SK_NS4_8TiledMMAINS4_8MMA_AtomIJNS4_4SM904GMMA30MMA_64x64x32_F32E4M3E4M3_SS_TNILNSO_7ScaleInE1ELSQ_1EEEEEENS4_6LayoutINS5_IJSC_SC_SC_EEENS5_IJNSA_ILi0EEESV_SV_EEEEENS5_IJNS4_10UnderscoreESY_SY_EEEEENS4_13SM90_TMA_LOADENS4_14ComposedLayoutINS4_7SwizzleILi3ELi4ELi3EEENS4_18smem_ptr_flag_bitsILi8EEENST_INS5_IJNSA_ILi8EEESH_EEENS5_IJSH_SC_EEEEEEEvNS4_8identityENS4_23SM90_TMA_LOAD_MULTICASTES1B_vS1C_EENS_8epilogue10collective6detail29Sm90TmaWarpSpecializedAdapterINS1G_15DefaultEpilogueISJ_SK_SK_NS1F_6thread17LinearCombinationISJ_Li1EffLNS1K_9ScaleType4KindE0ELNS_15FloatRoundStyleE2ESJ_EENS1_15EpilogueDefaultEEEEEvvEEEEvNT_6ParamsE --------------------------
	.section	.text._ZN7cutlass13device_kernelINS_4gemm6kernel13GemmUniversalIN4cute5tupleIJiiiiEEENS1_10collective13CollectiveMmaINS1_37MainloopSm90TmaGmmaWarpSpecializedFP8ILi5ENS5_IJNS4_1CILi2EEENSA_ILi1EEESC_EEENS1_32KernelTmaWarpSpecializedPingpongEEENS5_IJNSA_ILi64EEESG_NSA_ILi128EEEEEENS_12float_e4m3_tENS5_IJlSC_lEEESJ_SK_NS4_8TiledMMAINS4_8MMA_AtomIJNS4_4SM904GMMA30MMA_64x64x32_F32E4M3E4M3_SS_TNILNSO_7ScaleInE1ELSQ_1EEEEEENS4_6LayoutINS5_IJSC_SC_SC_EEENS5_IJNSA_ILi0EEESV_SV_EEEEENS5_IJNS4_10UnderscoreESY_SY_EEEEENS4_13SM90_TMA_LOADENS4_14ComposedLayoutINS4_7SwizzleILi3ELi4ELi3EEENS4_18smem_ptr_flag_bitsILi8EEENST_INS5_IJNSA_ILi8EEESH_EEENS5_IJSH_SC_EEEEEEEvNS4_8identityENS4_23SM90_TMA_LOAD_MULTICASTES1B_vS1C_EENS_8epilogue10collective6detail29Sm90TmaWarpSpecializedAdapterINS1G_15DefaultEpilogueISJ_SK_SK_NS1F_6thread17LinearCombinationISJ_Li1EffLNS1K_9ScaleType4KindE0ELNS_15FloatRoundStyleE2ESJ_EENS1_15EpilogueDefaultEEEEEvvEEEEvNT_6ParamsE,"ax",@progbits
	.align	128
.text._ZN7cutlass13device_kernelINS_4gemm6kernel13GemmUniversalIN4cute5tupleIJiiiiEEENS1_10collective13CollectiveMmaINS1_37MainloopSm90TmaGmmaWarpSpecializedFP8ILi5ENS5_IJNS4_1CILi2EEENSA_ILi1EEESC_EEENS1_32KernelTmaWarpSpecializedPingpongEEENS5_IJNSA_ILi64EEESG_NSA_ILi128EEEEEENS_12float_e4m3_tENS5_IJlSC_lEEESJ_SK_NS4_8TiledMMAINS4_8MMA_AtomIJNS4_4SM904GMMA30MMA_64x64x32_F32E4M3E4M3_SS_TNILNSO_7ScaleInE1ELSQ_1EEEEEENS4_6LayoutINS5_IJSC_SC_SC_EEENS5_IJNSA_ILi0EEESV_SV_EEEEENS5_IJNS4_10UnderscoreESY_SY_EEEEENS4_13SM90_TMA_LOADENS4_14ComposedLayoutINS4_7SwizzleILi3ELi4ELi3EEENS4_18smem_ptr_flag_bitsILi8EEENST_INS5_IJNSA_ILi8EEESH_EEENS5_IJSH_SC_EEEEEEEvNS4_8identityENS4_23SM90_TMA_LOAD_MULTICASTES1B_vS1C_EENS_8epilogue10collective6detail29Sm90TmaWarpSpecializedAdapterINS1G_15DefaultEpilogueISJ_SK_SK_NS1F_6thread17LinearCombinationISJ_Li1EffLNS1K_9ScaleType4KindE0ELNS_15FloatRoundStyleE2ESJ_EENS1_15EpilogueDefaultEEEEEvvEEEEvNT_6ParamsE:
        .type           _ZN7cutlass13device_kernelINS_4gemm6kernel13GemmUniversalIN4cute5tupleIJiiiiEEENS1_10collective13CollectiveMmaINS1_37MainloopSm90TmaGmmaWarpSpecializedFP8ILi5ENS5_IJNS4_1CILi2EEENSA_ILi1EEESC_EEENS1_32KernelTmaWarpSpecializedPingpongEEENS5_IJNSA_ILi64EEESG_NSA_ILi128EEEEEENS_12float_e4m3_tENS5_IJlSC_lEEESJ_SK_NS4_8TiledMMAINS4_8MMA_AtomIJNS4_4SM904GMMA30MMA_64x64x32_F32E4M3E4M3_SS_TNILNSO_7ScaleInE1ELSQ_1EEEEEENS4_6LayoutINS5_IJSC_SC_SC_EEENS5_IJNSA_ILi0EEESV_SV_EEEEENS5_IJNS4_10UnderscoreESY_SY_EEEEENS4_13SM90_TMA_LOADENS4_14ComposedLayoutINS4_7SwizzleILi3ELi4ELi3EEENS4_18smem_ptr_flag_bitsILi8EEENST_INS5_IJNSA_ILi8EEESH_EEENS5_IJSH_SC_EEEEEEEvNS4_8identityENS4_23SM90_TMA_LOAD_MULTICASTES1B_vS1C_EENS_8epilogue10collective6detail29Sm90TmaWarpSpecializedAdapterINS1G_15DefaultEpilogueISJ_SK_SK_NS1F_6thread17LinearCombinationISJ_Li1EffLNS1K_9ScaleType4KindE0ELNS_15FloatRoundStyleE2ESJ_EENS1_15EpilogueDefaultEEEEEvvEEEEvNT_6ParamsE,@function
        .size           _ZN7cutlass13device_kernelINS_4gemm6kernel13GemmUniversalIN4cute5tupleIJiiiiEEENS1_10collective13CollectiveMmaINS1_37MainloopSm90TmaGmmaWarpSpecializedFP8ILi5ENS5_IJNS4_1CILi2EEENSA_ILi1EEESC_EEENS1_32KernelTmaWarpSpecializedPingpongEEENS5_IJNSA_ILi64EEESG_NSA_ILi128EEEEEENS_12float_e4m3_tENS5_IJlSC_lEEESJ_SK_NS4_8TiledMMAINS4_8MMA_AtomIJNS4_4SM904GMMA30MMA_64x64x32_F32E4M3E4M3_SS_TNILNSO_7ScaleInE1ELSQ_1EEEEEENS4_6LayoutINS5_IJSC_SC_SC_EEENS5_IJNSA_ILi0EEESV_SV_EEEEENS5_IJNS4_10UnderscoreESY_SY_EEEEENS4_13SM90_TMA_LOADENS4_14ComposedLayoutINS4_7SwizzleILi3ELi4ELi3EEENS4_18smem_ptr_flag_bitsILi8EEENST_INS5_IJNSA_ILi8EEESH_EEENS5_IJSH_SC_EEEEEEEvNS4_8identityENS4_23SM90_TMA_LOAD_MULTICASTES1B_vS1C_EENS_8epilogue10collective6detail29Sm90TmaWarpSpecializedAdapterINS1G_15DefaultEpilogueISJ_SK_SK_NS1F_6thread17LinearCombinationISJ_Li1EffLNS1K_9ScaleType4KindE0ELNS_15FloatRoundStyleE2ESJ_EENS1_15EpilogueDefaultEEEEEvvEEEEvNT_6ParamsE,(.L_x_146 - _ZN7cutlass13device_kernelINS_4gemm6kernel13GemmUniversalIN4cute5tupleIJiiiiEEENS1_10collective13CollectiveMmaINS1_37MainloopSm90TmaGmmaWarpSpecializedFP8ILi5ENS5_IJNS4_1CILi2EEENSA_ILi1EEESC_EEENS1_32KernelTmaWarpSpecializedPingpongEEENS5_IJNSA_ILi64EEESG_NSA_ILi128EEEEEENS_12float_e4m3_tENS5_IJlSC_lEEESJ_SK_NS4_8TiledMMAINS4_8MMA_AtomIJNS4_4SM904GMMA30MMA_64x64x32_F32E4M3E4M3_SS_TNILNSO_7ScaleInE1ELSQ_1EEEEEENS4_6LayoutINS5_IJSC_SC_SC_EEENS5_IJNSA_ILi0EEESV_SV_EEEEENS5_IJNS4_10UnderscoreESY_SY_EEEEENS4_13SM90_TMA_LOADENS4_14ComposedLayoutINS4_7SwizzleILi3ELi4ELi3EEENS4_18smem_ptr_flag_bitsILi8EEENST_INS5_IJNSA_ILi8EEESH_EEENS5_IJSH_SC_EEEEEEEvNS4_8identityENS4_23SM90_TMA_LOAD_MULTICASTES1B_vS1C_EENS_8epilogue10collective6detail29Sm90TmaWarpSpecializedAdapterINS1G_15DefaultEpilogueISJ_SK_SK_NS1F_6thread17LinearCombinationISJ_Li1EffLNS1K_9ScaleType4KindE0ELNS_15FloatRoundStyleE2ESJ_EENS1_15EpilogueDefaultEEEEEvvEEEEvNT_6ParamsE)
        .other          _ZN7cutlass13device_kernelINS_4gemm6kernel13GemmUniversalIN4cute5tupleIJiiiiEEENS1_10collective13CollectiveMmaINS1_37MainloopSm90TmaGmmaWarpSpecializedFP8ILi5ENS5_IJNS4_1CILi2EEENSA_ILi1EEESC_EEENS1_32KernelTmaWarpSpecializedPingpongEEENS5_IJNSA_ILi64EEESG_NSA_ILi128EEEEEENS_12float_e4m3_tENS5_IJlSC_lEEESJ_SK_NS4_8TiledMMAINS4_8MMA_AtomIJNS4_4SM904GMMA30MMA_64x64x32_F32E4M3E4M3_SS_TNILNSO_7ScaleInE1ELSQ_1EEEEEENS4_6LayoutINS5_IJSC_SC_SC_EEENS5_IJNSA_ILi0EEESV_SV_EEEEENS5_IJNS4_10UnderscoreESY_SY_EEEEENS4_13SM90_TMA_LOADENS4_14ComposedLayoutINS4_7SwizzleILi3ELi4ELi3EEENS4_18smem_ptr_flag_bitsILi8EEENST_INS5_IJNSA_ILi8EEESH_EEENS5_IJSH_SC_EEEEEEEvNS4_8identityENS4_23SM90_TMA_LOAD_MULTICASTES1B_vS1C_EENS_8epilogue10collective6detail29Sm90TmaWarpSpecializedAdapterINS1G_15DefaultEpilogueISJ_SK_SK_NS1F_6thread17LinearCombinationISJ_Li1EffLNS1K_9ScaleType4KindE0ELNS_15FloatRoundStyleE2ESJ_EENS1_15EpilogueDefaultEEEEEvvEEEEvNT_6ParamsE,@"STO_CUDA_ENTRY STV_DEFAULT"
_ZN7cutlass13device_kernelINS_4gemm6kernel13GemmUniversalIN4cute5tupleIJiiiiEEENS1_10collective13CollectiveMmaINS1_37MainloopSm90TmaGmmaWarpSpecializedFP8ILi5ENS5_IJNS4_1CILi2EEENSA_ILi1EEESC_EEENS1_32KernelTmaWarpSpecializedPingpongEEENS5_IJNSA_ILi64EEESG_NSA_ILi128EEEEEENS_12float_e4m3_tENS5_IJlSC_lEEESJ_SK_NS4_8TiledMMAINS4_8MMA_AtomIJNS4_4SM904GMMA30MMA_64x64x32_F32E4M3E4M3_SS_TNILNSO_7ScaleInE1ELSQ_1EEEEEENS4_6LayoutINS5_IJSC_SC_SC_EEENS5_IJNSA_ILi0EEESV_SV_EEEEENS5_IJNS4_10UnderscoreESY_SY_EEEEENS4_13SM90_TMA_LOADENS4_14ComposedLayoutINS4_7SwizzleILi3ELi4ELi3EEENS4_18smem_ptr_flag_bitsILi8EEENST_INS5_IJNSA_ILi8EEESH_EEENS5_IJSH_SC_EEEEEEEvNS4_8identityENS4_23SM90_TMA_LOAD_MULTICASTES1B_vS1C_EENS_8epilogue10collective6detail29Sm90TmaWarpSpecializedAdapterINS1G_15DefaultEpilogueISJ_SK_SK_NS1F_6thread17LinearCombinationISJ_Li1EffLNS1K_9ScaleType4KindE0ELNS_15FloatRoundStyleE2ESJ_EENS1_15EpilogueDefaultEEEEEvvEEEEvNT_6ParamsE:
[----:B------:R-:W-:Y:S01]  /*0000*/  LDC R1, c[0x0][0x28] ;  /* 0x00000a00ff017b82 */ /* 0x000fe20000000800 */
[----:B------:R-:W0:Y:S01]  /*0010*/  S2R R11, SR_TID.X ;  /* 0x00000000000b7919 */ /* 0x000e220000002100 */
[----:B------:R-:W-:Y:S01]  /*0020*/  ELECT P0, URZ, PT ;  /* 0x00000000003f782f */ /* 0x000fe20003800000 */
[----:B------:R-:W-:Y:S01]  /*0030*/  BSSY B0, `(.L_x_0) ;  /* 0x000000f000007945 */ /* 0x000fe20003800000 */
[--C-:B0-----:R-:W-:Y:S02]  /*0040*/  SHF.R.U32.HI R0, RZ, 0x5, R11.reuse ;  /* 0x00000005ff007819 */ /* 0x101fe4000001160b */
[----:B------:R-:W-:-:S03]  /*0050*/  SHF.R.U32.HI R5, RZ, 0x7, R11 ;  /* 0x00000007ff057819 */ /* 0x000fc6000001160b */
[----:B------:R-:W0:Y:S04]  /*0060*/  SHFL.IDX PT, R2, R0, RZ, 0x1f ;  /* 0x00001fff00027589 */ /* 0x000e2800000e0000 */
[----:B------:R1:W2:Y:S01]  /*0070*/  SHFL.IDX PT, R6, R5, RZ, 0x1f ;  /* 0x00001fff05067589 */ /* 0x0002a200000e0000 */
[----:B0-----:R-:W-:-:S13]  /*0080*/  ISETP.NE.OR P0, PT, R2, RZ, !P0 ;  /* 0x000000ff0200720c */ /* 0x001fda0004705670 */
[----:B-12---:R-:W-:Y:S05]  /*0090*/  @P0 BRA `(.L_x_1) ;  /* 0x0000000000200947 */ /* 0x006fea0003800000 */
[----:B------:R-:W-:Y:S02]  /*00a0*/  ULDC.64 UR4, c[0x0][0x198] ;  /* 0x0000660000047ab9 */ /* 0x000fe40000000a00 */
[----:B------:R-:W-:Y:S02]  /*00b0*/  UIADD3 UR6, UP0, UR4, 0xf0, URZ ;  /* 0x000000f004067890 */ /* 0x000fe4000ff1e03f */
[----:B------:R-:W-:Y:S02]  /*00c0*/  UIADD3 UR4, UP1, UR4, 0x1f0, URZ ;  /* 0x000001f004047890 */ /* 0x000fe4000ff3e03f */
[----:B------:R-:W-:Y:S02]  /*00d0*/  UIADD3.X UR7, URZ, UR5, URZ, UP0, !UPT ;  /* 0x000000053f077290 */ /* 0x000fe400087fe43f */
[----:B------:R-:W-:-:S07]  /*00e0*/  UIADD3.X UR5, URZ, UR5, URZ, UP1, !UPT ;  /* 0x000000053f057290 */ /* 0x000fce0008ffe43f */
[----:B------:R0:W-:Y:S02]  /*00f0*/  UTMACCTL.PF [UR6] ;  /* 0x00000000060079b9 */ /* 0x0001e40008040000 */
[----:B------:R0:W-:Y:S02]  /*0100*/  UTMACCTL.PF [UR4] ;  /* 0x00000000040079b9 */ /* 0x0001e40008040000 */
[----:B0-----:R-:W-:Y:S01]  /*0110*/  NOP ;  /* 0x0000000000007918 */ /* 0x001fe20000000000 */
.L_x_1:
[----:B------:R-:W-:Y:S05]  /*0120*/  BSYNC B0 ;  /* 0x0000000000007941 */ /* 0x000fea0003800000 */
.L_x_0:
[----:B------:R-:W0:Y:S02]  /*0130*/  SHFL.IDX PT, R7, R0, RZ, 0x1f ;  /* 0x00001fff00077589 */ /* 0x000e2400000e0000 */
[----:B0-----:R-:W-:-:S13]  /*0140*/  ISETP.NE.AND P0, PT, R7, RZ, PT ;  /* 0x000000ff0700720c */ /* 0x001fda0003f05270 */
[----:B------:R-:W-:Y:S05]  /*0150*/  @P0 BRA `(.L_x_2) ;  /* 0x0000000000600947 */ /* 0x000fea0003800000 */
[----:B------:R-:W0:Y:S01]  /*0160*/  S2UR UR8, SR_CgaCtaId ;  /* 0x00000000000879c3 */ /* 0x000e220000008800 */
[----:B------:R-:W-:Y:S01]  /*0170*/  UMOV UR4, 0x400 ;  /* 0x0000040000047882 */ /* 0x000fe20000000000 */
[----:B------:R-:W-:Y:S01]  /*0180*/  UMOV UR5, 0x1 ;  /* 0x0000000100057882 */ /* 0x000fe20000000000 */
[----:B------:R-:W-:Y:S01]  /*0190*/  UMOV UR6, 0x2 ;  /* 0x0000000200067882 */ /* 0x000fe20000000000 */
[----:B------:R-:W-:Y:S01]  /*01a0*/  ELECT P0, URZ, PT ;  /* 0x00000000003f782f */ /* 0x000fe20003800000 */
[----:B------:R-:W-:-:S04]  /*01b0*/  UIADD3 UR6, -UR6, 0x100000, URZ ;  /* 0x0010000006067890 */ /* 0x000fc8000fffe13f */
[----:B------:R-:W-:Y:S02]  /*01c0*/  USHF.L.U32 UR7, UR6, 0xb, URZ ;  /* 0x0000000b06077899 */ /* 0x000fe4000800063f */
[----:B------:R-:W-:Y:S02]  /*01d0*/  USHF.L.U32 UR6, UR6, 0x1, URZ ;  /* 0x0000000106067899 */ /* 0x000fe4000800063f */
[----:B0-----:R-:W-:Y:S02]  /*01e0*/  ULEA UR8, UR8, UR4, 0x18 ;  /* 0x0000000408087291 */ /* 0x001fe4000f8ec03f */
[----:B------:R-:W-:-:S04]  /*01f0*/  UIADD3 UR4, -UR5, 0x100000, URZ ;  /* 0x0010000005047890 */ /* 0x000fc8000fffe13f */
[----:B------:R-:W-:Y:S02]  /*0200*/  USHF.L.U32 UR5, UR4, 0xb, URZ ;  /* 0x0000000b04057899 */ /* 0x000fe4000800063f */
[----:B------:R-:W-:Y:S01]  /*0210*/  USHF.L.U32 UR4, UR4, 0x1, URZ ;  /* 0x0000000104047899 */ /* 0x000fe2000800063f */
[----:B------:R-:W0:Y:S11]  /*0220*/  FENCE.VIEW.ASYNC.S ;  /* 0x00000000000073c6 */ /* 0x000e360000000000 */
[----:B0-----:R0:W1:Y:S01]  /*0230*/  SYNCS.EXCH.64 URZ, [UR8], UR4 ;  /* 0x00000004083f75b2 */ /* 0x0010620008000100 */
[----:B------:R0:W2:Y:S01]  /*0240*/  SYNCS.EXCH.64 URZ, [UR8+0x28], UR6 ;  /* 0x00002806083f75b2 */ /* 0x0000a20008000100 */
[----:B------:R0:W3:Y:S01]  /*0250*/  SYNCS.EXCH.64 URZ, [UR8+0x8], UR4 ;  /* 0x00000804083f75b2 */ /* 0x0000e20008000100 */
[----:B------:R0:W4:Y:S01]  /*0260*/  SYNCS.EXCH.64 URZ, [UR8+0x30], UR6 ;  /* 0x00003006083f75b2 */ /* 0x0001220008000100 */
[----:B------:R0:W0:Y:S01]  /*0270*/  SYNCS.EXCH.64 URZ, [UR8+0x10], UR4 ;  /* 0x00001004083f75b2 */ /* 0x0000220008000100 */
[----:B------:R0:W0:Y:S01]  /*0280*/  SYNCS.EXCH.64 URZ, [UR8+0x38], UR6 ;  /* 0x00003806083f75b2 */ /* 0x0000220008000100 */
[----:B------:R0:W0:Y:S01]  /*0290*/  SYNCS.EXCH.64 URZ, [UR8+0x18], UR4 ;  /* 0x00001804083f75b2 */ /* 0x0000220008000100 */
[----:B------:R0:W0:Y:S01]  /*02a0*/  SYNCS.EXCH.64 URZ, [UR8+0x40], UR6 ;  /* 0x00004006083f75b2 */ /* 0x0000220008000100 */
[----:B------:R0:W0:Y:S01]  /*02b0*/  SYNCS.EXCH.64 URZ, [UR8+0x20], UR4 ;  /* 0x00002004083f75b2 */ /* 0x0000220008000100 */
[----:B------:R0:W0:Y:S01]  /*02c0*/  SYNCS.EXCH.64 URZ, [UR8+0x48], UR6 ;  /* 0x00004806083f75b2 */ /* 0x0000220008000100 */
[----:B------:R-:W-:Y:S01]  /*02d0*/  NOP ;  /* 0x0000000000007918 */ /* 0x000fe20000000000 */
.L_x_2:
[----:B------:R-:W5:Y:S01]  /*02e0*/  SHFL.IDX PT, R3, R0, RZ, 0x1f ;  /* 0x00001fff00037589 */ /* 0x000f6200000e0000 */
[----:B------:R-:W-:Y:S01]  /*02f0*/  SHF.R.S32.HI R4, RZ, 0x1f, R11 ;  /* 0x0000001fff047819 */ /* 0x000fe2000001140b */
[----:B------:R-:W1:Y:S01]  /*0300*/  S2UR UR13, SR_CTAID.X ;  /* 0x00000000000d79c3 */ /* 0x000e620000002500 */
[----:B------:R-:W-:Y:S01]  /*0310*/  ELECT P0, URZ, PT ;  /* 0x00000000003f782f */ /* 0x000fe20003800000 */
[----:B------:R1:W2:Y:S01]  /*0320*/  SHFL.IDX PT, R8, R0, RZ, 0x1f ;  /* 0x00001fff00087589 */ /* 0x0002a200000e0000 */
[----:B------:R-:W-:Y:S02]  /*0330*/  LEA.HI R4, R4, R11, RZ, 0x7 ;  /* 0x0000000b04047211 */ /* 0x000fe400078f38ff */
[----:B------:R-:W-:Y:S01]  /*0340*/  ELECT P1, URZ, PT ;  /* 0x00000000003f782f */ /* 0x000fe20003820000 */
[----:B------:R-:W-:Y:S01]  /*0350*/  NOP ;  /* 0x0000000000007918 */ /* 0x000fe20000000000 */
[----:B------:R-:W3:Y:S01]  /*0360*/  S2R R16, SR_CTAID.Y ;  /* 0x0000000000107919 */ /* 0x000ee20000002600 */
[----:B------:R-:W-:Y:S01]  /*0370*/  LOP3.LUT R4, R4, 0xffffff80, RZ, 0xc0, !PT ;  /* 0xffffff8004047812 */ /* 0x000fe200078ec0ff */
[----:B0-----:R-:W-:Y:S01]  /*0380*/  ULDC UR4, c[0x0][0x150] ;  /* 0x0000540000047ab9 */ /* 0x001fe20000000800 */
[----:B------:R-:W0:Y:S01]  /*0390*/  LDC R12, c[0x0][0x144] ;  /* 0x00005100ff0c7b82 */ /* 0x000e220000000800 */
[----:B------:R4:W0:Y:S01]  /*03a0*/  SHFL.IDX PT, R14, R5, RZ, 0x1f ;  /* 0x00001fff050e7589 */ /* 0x00082200000e0000 */
[----:B------:R-:W-:Y:S01]  /*03b0*/  UMOV UR12, 0x80 ;  /* 0x00000080000c7882 */ /* 0x000fe20000000000 */
[----:B------:R-:W-:Y:S01]  /*03c0*/  IMAD.IADD R10, R11, 0x1, -R4 ;  /* 0x000000010b0a7824 */ /* 0x000fe200078e0a04 */
[----:B------:R-:W-:Y:S01]  /*03d0*/  NOP ;  /* 0x0000000000007918 */ /* 0x000fe20000000000 */
[C---:B------:R-:W-:Y:S01]  /*03e0*/  VIADD R38, R6.reuse, 0xffffffff ;  /* 0xffffffff06267836 */ /* 0x040fe20000000000 */
[----:B------:R-:W-:-:S02]  /*03f0*/  ISETP.NE.AND P5, PT, R6, RZ, PT ;  /* 0x000000ff0600720c */ /* 0x000fc40003fa5270 */
[----:B------:R-:W-:Y:S01]  /*0400*/  SHF.R.S32.HI R19, RZ, 0x1f, R10 ;  /* 0x0000001fff137819 */ /* 0x000fe2000001140a */
[----:B------:R-:W0:Y:S01]  /*0410*/  LDC R13, c[0x0][0x140] ;  /* 0x00005000ff0d7b82 */ /* 0x000e220000000800 */
[----:B------:R-:W-:Y:S02]  /*0420*/  ISETP.GE.U32.AND P6, PT, R38, 0x2, PT ;  /* 0x000000022600780c */ /* 0x000fe40003fc6070 */
[----:B-----5:R-:W-:Y:S02]  /*0430*/  ISETP.NE.OR P0, PT, R3, RZ, !P0 ;  /* 0x000000ff0300720c */ /* 0x020fe40004705670 */
[----:B------:R-:W-:Y:S02]  /*0440*/  LEA.HI R3, R19, R10, RZ, 0x3 ;  /* 0x0000000a13037211 */ /* 0x000fe400078f18ff */
[----:B-1----:R-:W-:Y:S01]  /*0450*/  I2FP.F32.U32 R4, UR13 ;  /* 0x0000000d00047c45 */ /* 0x002fe20008201000 */
[----:B------:R-:W1:Y:S01]  /*0460*/  LDC R27, c[0x0][0x148] ;  /* 0x00005200ff1b7b82 */ /* 0x000e620000000800 */
[----:B------:R-:W-:-:S02]  /*0470*/  SHF.R.S32.HI R0, RZ, 0x3, R3 ;  /* 0x00000003ff007819 */ /* 0x000fc40000011403 */
[----:B--2---:R-:W-:Y:S01]  /*0480*/  ISETP.NE.OR P1, PT, R8, RZ, !P1 ;  /* 0x000000ff0800720c */ /* 0x004fe20004f25670 */
[----:B------:R-:W-:Y:S01]  /*0490*/  FMUL R9, R4, UR4 ;  /* 0x0000000404097c20 */ /* 0x000fe20008400000 */
[----:B------:R-:W-:Y:S01]  /*04a0*/  SHF.R.S32.HI R3, RZ, 0x1f, R3 ;  /* 0x0000001fff037819 */ /* 0x000fe20000011403 */
[----:B------:R-:W-:Y:S01]  /*04b0*/  ULDC UR4, c[0x0][0x154] ;  /* 0x0000550000047ab9 */ /* 0x000fe20000000800 */
[----:B------:R-:W-:Y:S01]  /*04c0*/  SHF.R.S32.HI R8, RZ, 0x1f, R7 ;  /* 0x0000001fff087819 */ /* 0x000fe20000011407 */
[----:B------:R-:W-:Y:S01]  /*04d0*/  VOTEU.ALL UP1, P0 ;  /* 0x00000000003f7886 */ /* 0x000fe20000020000 */
[----:B------:R-:W-:Y:S01]  /*04e0*/  LEA.HI R4, R3, R0, RZ, 0x2 ;  /* 0x0000000003047211 */ /* 0x000fe200078f10ff */
[----:B------:R-:W2:Y:S01]  /*04f0*/  F2I.U32.TRUNC.NTZ R9, R9 ;  /* 0x0000000900097305 */ /* 0x000ea2000020f000 */
[----:B------:R-:W-:Y:S01]  /*0500*/  LEA.HI R8, R8, R7, RZ, 0x2 ;  /* 0x0000000708087211 */ /* 0x000fe200078f10ff */
[----:B------:R-:W-:Y:S01]  /*0510*/  VOTEU.ALL UP0, P0 ;  /* 0x00000000003f7886 */ /* 0x000fe20000000000 */
[----:B------:R-:W-:Y:S01]  /*0520*/  SHF.R.S32.HI R3, RZ, 0x1f, R2 ;  /* 0x0000001fff037819 */ /* 0x000fe20000011402 */
[----:B------:R-:W5:Y:S01]  /*0530*/  @!UP1 S2UR UR7, SR_CgaCtaId ;  /* 0x00000000000799c3 */ /* 0x000f620000008800 */
[----:B----4-:R-:W-:Y:S01]  /*0540*/  LOP3.LUT R5, R4, 0xfffffffc, RZ, 0xc0, !PT ;  /* 0xfffffffc04057812 */ /* 0x010fe200078ec0ff */
[----:B------:R-:W-:Y:S01]  /*0550*/  VOTEU.ALL UP2, P1 ;  /* 0x00000000003f7886 */ /* 0x000fe20000840000 */
[----:B------:R-:W-:Y:S01]  /*0560*/  LOP3.LUT R8, R8, 0x3ffffffc, RZ, 0xc0, !PT ;  /* 0x3ffffffc08087812 */ /* 0x000fe200078ec0ff */
[----:B------:R-:W-:Y:S01]  /*0570*/  @!UP1 UMOV UR6, 0x400 ;  /* 0x0000040000069882 */ /* 0x000fe20000000000 */
[----:B------:R-:W-:Y:S01]  /*0580*/  LEA.HI R3, R3, R2, RZ, 0x2 ;  /* 0x0000000203037211 */ /* 0x000fe200078f10ff */
[----:B------:R-:W-:Y:S01]  /*0590*/  IMAD.IADD R5, R0, 0x1, -R5 ;  /* 0x0000000100057824 */ /* 0x000fe200078e0a05 */
[----:B------:R-:W-:Y:S01]  /*05a0*/  @!UP2 UMOV UR9, 0x400 ;  /* 0x000004000009a882 */ /* 0x000fe20000000000 */
[----:B------:R-:W-:Y:S01]  /*05b0*/  IMAD.IADD R8, R7, 0x1, -R8 ;  /* 0x0000000107087824 */ /* 0x000fe200078e0a08 */
[----:B------:R-:W-:Y:S01]  /*05c0*/  LOP3.LUT R3, R3, 0xfffffffc, RZ, 0xc0, !PT ;  /* 0xfffffffc03037812 */ /* 0x000fe200078ec0ff */
[----:B------:R-:W4:Y:S01]  /*05d0*/  @!UP2 S2UR UR10, SR_CgaCtaId ;  /* 0x00000000000aa9c3 */ /* 0x000f220000008800 */
[----:B--2---:R-:W-:Y:S01]  /*05e0*/  IMAD.MOV R9, RZ, RZ, -R9 ;  /* 0x000000ffff097224 */ /* 0x004fe200078e0a09 */
[----:B------:R-:W-:Y:S01]  /*05f0*/  VOTEU.ALL UP3, P1 ;  /* 0x00000000003f7886 */ /* 0x000fe20000860000 */
[----:B------:R-:W-:Y:S01]  /*0600*/  IMAD R5, R8, 0x4, R5 ;  /* 0x0000000408057824 */ /* 0x000fe200078e0205 */
[----:B------:R-:W-:Y:S01]  /*0610*/  VOTEU.ALL UP4, P1 ;  /* 0x00000000003f7886 */ /* 0x000fe20000880000 */
[----:B------:R-:W-:Y:S01]  /*0620*/  IMAD.IADD R18, R2, 0x1, -R3 ;  /* 0x0000000102127824 */ /* 0x000fe200078e0a03 */
[----:B---3--:R-:W-:Y:S01]  /*0630*/  I2FP.F32.U32 R2, R16 ;  /* 0x0000001000027245 */ /* 0x008fe20000201000 */
[----:B0-----:R-:W-:Y:S01]  /*0640*/  IMAD R25, R12, R9, UR13 ;  /* 0x0000000d0c197e24 */ /* 0x001fe2000f8e0209 */
[C---:B------:R-:W-:Y:S01]  /*0650*/  LEA.HI R0, R5.reuse, R5, RZ, 0x1 ;  /* 0x0000000505007211 */ /* 0x040fe200078f08ff */
[C---:B------:R-:W-:Y:S01]  /*0660*/  IMAD.SHL.U32 R12, R5.reuse, 0x4, RZ ;  /* 0x00000004050c7824 */ /* 0x040fe200078e00ff */
[----:B------:R-:W-:Y:S01]  /*0670*/  VOTEU.ALL UP5, P1 ;  /* 0x00000000003f7886 */ /* 0x000fe200008a0000 */
[----:B------:R-:W-:Y:S01]  /*0680*/  FMUL R2, R2, UR4 ;  /* 0x0000000402027c20 */ /* 0x000fe20008400000 */
[----:B------:R-:W-:Y:S01]  /*0690*/  LOP3.LUT R0, R0, 0xfffffffe, RZ, 0xc0, !PT ;  /* 0xfffffffe00007812 */ /* 0x000fe200078ec0ff */
[----:B------:R-:W-:Y:S01]  /*06a0*/  UMOV UR4, 0x20 ;  /* 0x0000002000047882 */ /* 0x000fe20000000000 */
[----:B-----5:R-:W-:Y:S01]  /*06b0*/  @!UP1 ULEA UR8, UR7, UR6, 0x18 ;  /* 0x0000000607089291 */ /* 0x020fe2000f8ec03f */
[----:B------:R-:W-:Y:S01]  /*06c0*/  LOP3.LUT R12, R5, 0xc, R12, 0x78, !PT ;  /* 0x0000000c050c7812 */ /* 0x000fe200078e780c */
[----:B------:R-:W-:-:S04]  /*06d0*/  @!UP1 UIADD3 UR4, -UR4, 0x100000, URZ ;  /* 0x0010000004049890 */ /* 0x000fc8000fffe13f */
[----:B------:R-:W-:Y:S02]  /*06e0*/  @!UP1 USHF.L.U32 UR5, UR4, 0xb, URZ ;  /* 0x0000000b04059899 */ /* 0x000fe4000800063f */
[----:B------:R-:W-:Y:S01]  /*06f0*/  @!UP1 USHF.L.U32 UR4, UR4, 0x1, URZ ;  /* 0x0000000104049899 */ /* 0x000fe2000800063f */
[----:B------:R-:W-:Y:S01]  /*0700*/  IMAD.IADD R0, R5, 0x1, -R0 ;  /* 0x0000000105007824 */ /* 0x000fe200078e0a00 */
[----:B------:R-:W0:Y:S01]  /*0710*/  F2I.U32.TRUNC.NTZ R2, R2 ;  /* 0x0000000200027305 */ /* 0x000e22000020f000 */
[----:B------:R-:W-:-:S04]  /*0720*/  @!UP2 UIADD3 UR6, -UR12, 0x100000, URZ ;  /* 0x001000000c06a890 */ /* 0x000fc8000fffe13f */
[----:B------:R-:W-:Y:S02]  /*0730*/  @!UP2 USHF.L.U32 UR7, UR6, 0xb, URZ ;  /* 0x0000000b0607a899 */ /* 0x000fe4000800063f */
[----:B------:R-:W-:Y:S01]  /*0740*/  @!UP2 USHF.L.U32 UR6, UR6, 0x1, URZ ;  /* 0x000000010606a899 */ /* 0x000fe2000800063f */
[----:B------:R-:W-:Y:S01]  /*0750*/  ISETP.EQ.U32.AND P2, PT, R13, 0x1, PT ;  /* 0x000000010d00780c */ /* 0x000fe20003f42070 */
[----:B------:R-:W-:Y:S01]  /*0760*/  VOTEU.ALL UP1, P0 ;  /* 0x00000000003f7886 */ /* 0x000fe20000020000 */
[----:B------:R-:W-:Y:S01]  /*0770*/  ISETP.NE.AND P3, PT, R0, R25, PT ;  /* 0x000000190000720c */ /* 0x000fe20003f65270 */
[----:B------:R-:W-:Y:S01]  /*0780*/  IMAD.MOV.U32 R13, RZ, RZ, 0x1 ;  /* 0x00000001ff0d7424 */ /* 0x000fe200078e00ff */
[----:B----4-:R-:W-:Y:S01]  /*0790*/  @!UP2 ULEA UR9, UR10, UR9, 0x18 ;  /* 0x000000090a09a291 */ /* 0x010fe2000f8ec03f */
[----:B------:R-:W-:Y:S01]  /*07a0*/  LOP3.LUT P0, RZ, R10, 0x7, RZ, 0xc0, !PT ;  /* 0x000000070aff7812 */ /* 0x000fe2000780c0ff */
[----:B------:R-:W-:Y:S01]  /*07b0*/  VOTEU.ALL UP2, P1 ;  /* 0x00000000003f7886 */ /* 0x000fe20000840000 */
[----:B------:R-:W-:Y:S01]  /*07c0*/  ISETP.NE.AND P1, PT, R18, 0x3, PT ;  /* 0x000000031200780c */ /* 0x000fe20003f25270 */
[----:B------:R-:W2:Y:S02]  /*07d0*/  FENCE.VIEW.ASYNC.S ;  /* 0x00000000000073c6 */ /* 0x000ea40000000000 */
[----:B--2---:R2:W3:Y:S01]  /*07e0*/  @!UP0 SYNCS.EXCH.64 URZ, [UR8+0x80], UR4 ;  /* 0x00008004083f85b2 */ /* 0x0044e20008000100 */
[----:B------:R-:W-:-:S02]  /*07f0*/  ISETP.LT.U32.AND P0, PT, R12, 0x2, !P0 ;  /* 0x000000020c00780c */ /* 0x000fc40004701070 */
[----:B------:R-:W-:Y:S01]  /*0800*/  ISETP.EQ.OR P1, PT, R18, RZ, !P1 ;  /* 0x000000ff1200720c */ /* 0x000fe20004f22670 */
[----:B0-----:R-:W-:Y:S01]  /*0810*/  IMAD.MOV R24, RZ, RZ, -R2 ;  /* 0x000000ffff187224 */ /* 0x001fe200078e0a02 */
[----:B------:R-:W-:Y:S02]  /*0820*/  R2UR UR11, R14 ;  /* 0x000000000e0b72ca */ /* 0x000fe400000e0000 */
[----:B------:R-:W-:Y:S01]  /*0830*/  @P3 LEA.HI R0, R12, R12, RZ, 0x1 ;  /* 0x0000000c0c003211 */ /* 0x000fe200078f08ff */
[----:B-1----:R-:W-:Y:S01]  /*0840*/  IMAD R3, R27, R24, R16 ;  /* 0x000000181b037224 */ /* 0x002fe200078e0210 */
[----:B------:R-:W-:Y:S02]  /*0850*/  ISETP.EQ.AND P1, PT, R6, RZ, P1 ;  /* 0x000000ff0600720c */ /* 0x000fe40000f22270 */
[----:B------:R-:W-:Y:S02]  /*0860*/  @P3 SHF.R.S32.HI R0, RZ, 0x1, R0 ;  /* 0x00000001ff003819 */ /* 0x000fe40000011400 */
[----:B------:R-:W-:Y:S01]  /*0870*/  SEL R7, RZ, 0x1, !P1 ;  /* 0x00000001ff077807 */ /* 0x000fe20004800000 */
[----:B------:R2:W0:Y:S01]  /*0880*/  @!UP1 SYNCS.EXCH.64 URZ, [UR8+0x88], UR4 ;  /* 0x00008804083f95b2 */ /* 0x0004220008000100 */
[----:B------:R-:W-:Y:S01]  /*0890*/  @P3 ISETP.NE.AND P4, PT, R0, R3, PT ;  /* 0x000000030000320c */ /* 0x000fe20003f85270 */
[----:B------:R-:W-:Y:S01]  /*08a0*/  NOP ;  /* 0x0000000000007918 */ /* 0x000fe20000000000 */
[----:B------:R-:W-:-:S02]  /*08b0*/  SEL R0, RZ, 0x1, !P0 ;  /* 0x00000001ff007807 */ /* 0x000fc40004000000 */
[----:B------:R-:W-:Y:S02]  /*08c0*/  @P3 SEL R13, RZ, 0x1, P4 ;  /* 0x00000001ff0d3807 */ /* 0x000fe40002000000 */
[----:B------:R-:W-:Y:S02]  /*08d0*/  SEL R7, R7, 0x2, P6 ;  /* 0x0000000207077807 */ /* 0x000fe40003000000 */
[----:B------:R-:W-:Y:S01]  /*08e0*/  LOP3.LUT R13, R13, R0, RZ, 0xc0, !PT ;  /* 0x000000000d0d7212 */ /* 0x000fe200078ec0ff */
[----:B------:R2:W1:Y:S01]  /*08f0*/  @!UP2 SYNCS.EXCH.64 URZ, [UR9+0x60], UR6 ;  /* 0x00006006093fa5b2 */ /* 0x0004620008000100 */
[----:B------:R2:W4:Y:S01]  /*0900*/  @!UP3 SYNCS.EXCH.64 URZ, [UR9+0x68], UR6 ;  /* 0x00006806093fb5b2 */ /* 0x0005220008000100 */
[----:B------:R2:W0:Y:S01]  /*0910*/  @!UP4 SYNCS.EXCH.64 URZ, [UR9+0x70], UR6 ;  /* 0x00007006093fc5b2 */ /* 0x0004220008000100 */
[----:B------:R2:W0:Y:S01]  /*0920*/  @!UP5 SYNCS.EXCH.64 URZ, [UR9+0x78], UR6 ;  /* 0x00007806093fd5b2 */ /* 0x0004220008000100 */
[----:B------:R-:W-:Y:S01]  /*0930*/  NOP ;  /* 0x0000000000007918 */ /* 0x000fe20000000000 */
[----:B--23--:R-:W-:Y:S05]  /*0940*/  @!P2 BRA `(.L_x_3) ;  /* 0x000000000008a947 */ /* 0x00cfea0003800000 */
[----:B01--4-:R-:W-:Y:S01]  /*0950*/  UCGABAR_ARV ;  /* 0x00000000000079c7 */ /* 0x013fe20008000000 */
[----:B------:R-:W-:Y:S05]  /*0960*/  BRA `(.L_x_4) ;  /* 0x0000000000047947 */ /* 0x000fea0003800000 */
.L_x_3:
[----:B01--4-:R-:W-:Y:S01]  /*0970*/  NOP ;  /* 0x0000000000007918 */ /* 0x013fe20000000000 */
.L_x_4:
[----:B------:R-:W-:Y:S01]  /*0980*/  ULDC.64 UR4, c[0x0][0x598] ;  /* 0x0001660000047ab9 */ /* 0x000fe20000000a00 */
[----:B------:R-:W-:Y:S01]  /*0990*/  ULDC.64 UR20, c[0x0][0x208] ;  /* 0x0000820000147ab9 */ /* 0x000fe20000000a00 */
[----:B------:R-:W-:-:S04]  /*09a0*/  ISETP.NE.U32.AND P0, PT, RZ, UR4, PT ;  /* 0x00000004ff007c0c */ /* 0x000fc8000bf05070 */
[----:B------:R-:W-:-:S13]  /*09b0*/  ISETP.NE.AND.EX P0, PT, RZ, UR5, PT, P0 ;  /* 0x00000005ff007c0c */ /* 0x000fda000bf05300 */
[----:B------:R-:W-:Y:S05]  /*09c0*/  @!P0 BRA `(.L_x_5) ;  /* 0x00000000001c8947 */ /* 0x000fea0003800000 */
[----:B------:R-:W0:Y:S02]  /*09d0*/  LDC.64 R2, c[0x0][0x598] ;  /* 0x00016600ff027b82 */ /* 0x000e240000000a00 */
[----:B0-----:R-:W2:Y:S02]  /*09e0*/  LDG.E.64 R2, desc[UR20][R2.64] ;  /* 0x0000001402027981 */ /* 0x001ea4000c1e1b00 */
[----:B--2---:R-:W-:-:S04]  /*09f0*/  ISETP.NE.U32.AND P0, PT, R2, RZ, PT ;  /* 0x000000ff0200720c */ /* 0x004fc80003f05070 */
[----:B------:R-:W-:-:S13]  /*0a00*/  ISETP.NE.AND.EX P0, PT, R3, RZ, PT, P0 ;  /* 0x000000ff0300720c */ /* 0x000fda0003f05300 */
[----:B------:R-:W-:Y:S05]  /*0a10*/  @!P0 BRA `(.L_x_5) ;  /* 0x0000000000088947 */ /* 0x000fea0003800000 */
[----:B------:R0:W5:Y:S01]  /*0a20*/  LD.E R14, desc[UR20][R2.64] ;  /* 0x00000014020e7980 */ /* 0x000162000c101900 */
[----:B------:R-:W-:Y:S05]  /*0a30*/  BRA `(.L_x_6) ;  /* 0x0000000000207947 */ /* 0x000fea0003800000 */
.L_x_5:
[----:B------:R-:W-:Y:S02]  /*0a40*/  ULDC.64 UR4, c[0x0][0x588] ;  /* 0x0001620000047ab9 */ /* 0x000fe40000000a00 */
[----:B------:R-:W-:-:S04]  /*0a50*/  ISETP.NE.U32.AND P0, PT, RZ, UR4, PT ;  /* 0x00000004ff007c0c */ /* 0x000fc8000bf05070 */
[----:B------:R-:W-:-:S13]  /*0a60*/  ISETP.NE.AND.EX P0, PT, RZ, UR5, PT, P0 ;  /* 0x00000005ff007c0c */ /* 0x000fda000bf05300 */
[----:B------:R-:W-:Y:S05]  /*0a70*/  @!P0 BRA `(.L_x_7) ;  /* 0x00000000000c8947 */ /* 0x000fea0003800000 */
[----:B------:R-:W0:Y:S02]  /*0a80*/  LDC.64 R14, c[0x0][0x588] ;  /* 0x00016200ff0e7b82 */ /* 0x000e240000000a00 */
[----:B0-----:R1:W5:Y:S01]  /*0a90*/  LDG.E R14, desc[UR20][R14.64] ;  /* 0x000000140e0e7981 */ /* 0x001362000c1e1900 */
[----:B------:R-:W-:Y:S05]  /*0aa0*/  BRA `(.L_x_6) ;  /* 0x0000000000047947 */ /* 0x000fea0003800000 */
.L_x_7:
[----:B------:R-:W2:Y:S02]  /*0ab0*/  LDC R14, c[0x0][0x580] ;  /* 0x00016000ff0e7b82 */ /* 0x000ea40000000800 */
.L_x_6:
[----:B------:R-:W-:Y:S02]  /*0ac0*/  ULDC.64 UR4, c[0x0][0x5a0] ;  /* 0x0001680000047ab9 */ /* 0x000fe40000000a00 */
[----:B------:R-:W-:-:S04]  /*0ad0*/  ISETP.NE.U32.AND P0, PT, RZ, UR4, PT ;  /* 0x00000004ff007c0c */ /* 0x000fc8000bf05070 */
[----:B------:R-:W-:-:S13]  /*0ae0*/  ISETP.NE.AND.EX P0, PT, RZ, UR5, PT, P0 ;  /* 0x00000005ff007c0c */ /* 0x000fda000bf05300 */
[----:B------:R-:W-:Y:S05]  /*0af0*/  @!P0 BRA `(.L_x_8) ;  /* 0x00000000001c8947 */ /* 0x000fea0003800000 */
[----:B0-----:R-:W0:Y:S02]  /*0b00*/  LDC.64 R2, c[0x0][0x5a0] ;  /* 0x00016800ff027b82 */ /* 0x001e240000000a00 */
[----:B0-----:R-:W3:Y:S02]  /*0b10*/  LDG.E.64 R2, desc[UR20][R2.64] ;  /* 0x0000001402027981 */ /* 0x001ee4000c1e1b00 */
[----:B---3--:R-:W-:-:S04]  /*0b20*/  ISETP.NE.U32.AND P0, PT, R2, RZ, PT ;  /* 0x000000ff0200720c */ /* 0x008fc80003f05070 */
[----:B------:R-:W-:-:S13]  /*0b30*/  ISETP.NE.AND.EX P0, PT, R3, RZ, PT, P0 ;  /* 0x000000ff0300720c */ /* 0x000fda0003f05300 */
[----:B------:R-:W-:Y:S05]  /*0b40*/  @!P0 BRA `(.L_x_8) ;  /* 0x0000000000088947 */ /* 0x000fea0003800000 */
[----:B-1----:R0:W5:Y:S01]  /*0b50*/  LD.E R15, desc[UR20][R2.64] ;  /* 0x00000014020f7980 */ /* 0x002162000c101900 */
[----:B------:R-:W-:Y:S05]  /*0b60*/  BRA `(.L_x_9) ;  /* 0x0000000000207947 */ /* 0x000fea0003800000 */
.L_x_8:
[----:B------:R-:W-:Y:S02]  /*0b70*/  ULDC.64 UR4, c[0x0][0x590] ;  /* 0x0001640000047ab9 */ /* 0x000fe40000000a00 */
[----:B------:R-:W-:-:S04]  /*0b80*/  ISETP.NE.U32.AND P0, PT, RZ, UR4, PT ;  /* 0x00000004ff007c0c */ /* 0x000fc8000bf05070 */
[----:B------:R-:W-:-:S13]  /*0b90*/  ISETP.NE.AND.EX P0, PT, RZ, UR5, PT, P0 ;  /* 0x00000005ff007c0c */ /* 0x000fda000bf05300 */
[----:B------:R-:W-:Y:S05]  /*0ba0*/  @!P0 BRA `(.L_x_10) ;  /* 0x00000000000c8947 */ /* 0x000fea0003800000 */
[----:B0-----:R-:W1:Y:S02]  /*0bb0*/  LDC.64 R2, c[0x0][0x590] ;  /* 0x00016400ff027b82 */ /* 0x001e640000000a00 */
[----:B-1----:R1:W5:Y:S01]  /*0bc0*/  LDG.E R15, desc[UR20][R2.64] ;  /* 0x00000014020f7981 */ /* 0x002362000c1e1900 */
[----:B------:R-:W-:Y:S05]  /*0bd0*/  BRA `(.L_x_9) ;  /* 0x0000000000047947 */ /* 0x000fea0003800000 */
.L_x_10:
[----:B-1----:R-:W3:Y:S02]  /*0be0*/  LDC R15, c[0x0][0x584] ;  /* 0x00016100ff0f7b82 */ /* 0x002ee40000000800 */
.L_x_9:
[----:B------:R-:W4:Y:S01]  /*0bf0*/  LDC R0, c[0x0][0x65c] ;  /* 0x00019700ff007b82 */ /* 0x000f220000000800 */
[----:B------:R-:W-:Y:S01]  /*0c00*/  ULDC UR8, c[0x0][0x28c] ;  /* 0x0000a30000087ab9 */ /* 0x000fe20000000800 */
[----:B------:R-:W-:Y:S01]  /*0c10*/  ISETP.NE.AND P0, PT, R6, 0x2, PT ;  /* 0x000000020600780c */ /* 0x000fe20003f05270 */
[----:B------:R-:W-:Y:S01]  /*0c20*/  UIADD3 UR8, UR8, 0x7f, URZ ;  /* 0x0000007f08087890 */ /* 0x000fe2000fffe03f */
[----:B------:R-:W-:Y:S01]  /*0c30*/  IMAD.U32 R4, RZ, RZ, UR13 ;  /* 0x0000000dff047e24 */ /* 0x000fe2000f8e00ff */
[----:B------:R-:W-:Y:S01]  /*0c40*/  UMOV UR5, URZ ;  /* 0x0000003f00057c82 */ /* 0x000fe20008000000 */
[----:B------:R-:W-:Y:S01]  /*0c50*/  UMOV UR4, URZ ;  /* 0x0000003f00047c82 */ /* 0x000fe20008000000 */
[----:B------:R-:W-:-:S04]  /*0c60*/  USHF.R.S32.HI UR9, URZ, 0x1f, UR8 ;  /* 0x0000001f3f097899 */ /* 0x000fc80008011408 */
[----:B------:R-:W-:Y:S01]  /*0c70*/  ULEA.HI UR9, UR9, UR8, URZ, 0x7 ;  /* 0x0000000809097291 */ /* 0x000fe2000f8f383f */
[----:B----4-:R-:W-:-:S13]  /*0c80*/  ISETP.NE.AND P4, PT, R0, 0x1, PT ;  /* 0x000000010000780c */ /* 0x010fda0003f85270 */
[----:B01----:R-:W0:Y:S01]  /*0c90*/  @P4 LDC R3, c[0x0][0x10] ;  /* 0x00000400ff034b82 */ /* 0x003e220000000800 */
[----:B------:R-:W-:Y:S02]  /*0ca0*/  @P4 IMAD.MOV.U32 R17, RZ, RZ, RZ ;  /* 0x000000ffff114224 */ /* 0x000fe400078e00ff */
[----:B------:R-:W-:-:S05]  /*0cb0*/  @P4 IMAD.MOV.U32 R5, RZ, RZ, RZ ;  /* 0x000000ffff054224 */ /* 0x000fca00078e00ff */
[----:B------:R-:W1:Y:S01]  /*0cc0*/  @!P4 LDC R9, c[0x0][0xc] ;  /* 0x00000300ff09cb82 */ /* 0x000e620000000800 */
[----:B------:R-:W-:Y:S01]  /*0cd0*/  ULDC UR6, c[0x0][0xc] ;  /* 0x0000030000067ab9 */ /* 0x000fe20000000800 */
[----:B------:R-:W-:Y:S02]  /*0ce0*/  ULDC UR7, c[0x0][0x10] ;  /* 0x0000040000077ab9 */ /* 0x000fe40000000800 */
[----:B------:R-:W-:-:S04]  /*0cf0*/  UIMAD.WIDE.U32 UR6, UR6, UR7, URZ ;  /* 0x00000007060672a5 */ /* 0x000fc8000f8e003f */
[----:B------:R-:W4:Y:S01]  /*0d00*/  LDC R8, c[0x0][0x14] ;  /* 0x00000500ff087b82 */ /* 0x000f220000000800 */
[----:B0-----:R-:W-:Y:S01]  /*0d10*/  @P4 IMAD.WIDE.U32 R2, R3, UR13, R16 ;  /* 0x0000000d03024c25 */ /* 0x001fe2000f8e0010 */
[----:B------:R-:W-:-:S03]  /*0d20*/  USHF.R.S32.HI UR13, URZ, 0x7, UR9 ;  /* 0x000000073f0d7899 */ /* 0x000fc60008011409 */
[----:B------:R-:W-:Y:S02]  /*0d30*/  @P4 IMAD.IADD R3, R3, 0x1, R5 ;  /* 0x0000000103034824 */ /* 0x000fe400078e0205 */
[----:B------:R-:W-:Y:S02]  /*0d40*/  IMAD.MOV.U32 R5, RZ, RZ, RZ ;  /* 0x000000ffff057224 */ /* 0x000fe400078e00ff */
[----:B-1----:R-:W-:-:S04]  /*0d50*/  @!P4 IMAD.WIDE.U32 R4, R16, R9, R4 ;  /* 0x000000091004c225 */ /* 0x002fc800078e0004 */
[----:B------:R-:W-:Y:S02]  /*0d60*/  @!P4 IMAD.MOV.U32 R2, RZ, RZ, R4 ;  /* 0x000000ffff02c224 */ /* 0x000fe400078e0004 */
[C---:B----4-:R-:W-:Y:S02]  /*0d70*/  IMAD R21, R8.reuse, UR7, RZ ;  /* 0x0000000708157c24 */ /* 0x050fe4000f8e02ff */
[----:B------:R-:W-:Y:S01]  /*0d80*/  IMAD.WIDE.U32 R8, R8, UR6, RZ ;  /* 0x0000000608087c25 */ /* 0x000fe2000f8e00ff */
[----:B------:R-:W-:-:S03]  /*0d90*/  ULDC.64 UR6, c[0x0][0x650] ;  /* 0x0001940000067ab9 */ /* 0x000fc60000000a00 */
[----:B------:R-:W-:Y:S02]  /*0da0*/  @!P4 IMAD.MOV.U32 R3, RZ, RZ, R5 ;  /* 0x000000ffff03c224 */ /* 0x000fe400078e0005 */
[----:B------:R-:W-:Y:S01]  /*0db0*/  IMAD.IADD R0, R9, 0x1, R21 ;  /* 0x0000000109007824 */ /* 0x000fe200078e0215 */
[----:B------:R-:W-:Y:S06]  /*0dc0*/  @P0 BRA `(.L_x_11) ;  /* 0x0000000000200947 */ /* 0x000fec0003800000 */
[----:B------:R-:W-:Y:S01]  /*0dd0*/  UISETP.GE.U32.AND UP0, UPT, UR13, 0x5, UPT ;  /* 0x000000050d00788c */ /* 0x000fe2000bf06070 */
[----:B------:R-:W-:Y:S01]  /*0de0*/  IADD3 R2, P0, R2, R8, RZ ;  /* 0x0000000802027210 */ /* 0x000fe20007f1e0ff */
[----:B------:R-:W-:-:S04]  /*0df0*/  UIMAD.WIDE.U32 UR4, UR13, -0x33333333, URZ ;  /* 0xcccccccd0d0478a5 */ /* 0x000fc8000f8e003f */
[----:B------:R-:W-:Y:S01]  /*0e00*/  USHF.R.U32.HI UR5, URZ, 0x2, UR5 ;  /* 0x000000023f057899 */ /* 0x000fe20008011605 */
[----:B------:R-:W-:Y:S02]  /*0e10*/  IMAD.X R3, R0, 0x1, R3, P0 ;  /* 0x0000000100037824 */ /* 0x000fe400000e0603 */
[----:B------:R-:W-:Y:S02]  /*0e20*/  UMOV UR4, URZ ;  /* 0x0000003f00047c82 */ /* 0x000fe40008000000 */
[----:B------:R-:W-:Y:S02]  /*0e30*/  @UP0 ULOP3.LUT UR4, UR5, 0x1, URZ, 0xc0, !UPT ;  /* 0x0000000105040892 */ /* 0x000fe4000f8ec03f */
[----:B------:R-:W-:-:S12]  /*0e40*/  UIMAD UR5, UR5, -0x5, UR13 ;  /* 0xfffffffb050578a4 */ /* 0x000fd8000f8e020d */
.L_x_11:
[----:B------:R-:W-:Y:S01]  /*0e50*/  ISETP.GE.U32.AND P0, PT, R2, UR6, PT ;  /* 0x0000000602007c0c */ /* 0x000fe2000bf06070 */
[----:B------:R-:W-:Y:S01]  /*0e60*/  IMAD.MOV.U32 R6, RZ, RZ, -0x1 ;  /* 0xffffffffff067424 */ /* 0x000fe200078e00ff */
[----:B------:R-:W-:Y:S01]  /*0e70*/  PRMT R20, RZ, 0x7610, R20 ;  /* 0x00007610ff147816 */ /* 0x000fe20000000014 */
[----:B------:R-:W-:Y:S01]  /*0e80*/  IMAD.MOV.U32 R4, RZ, RZ, -0x1 ;  /* 0xffffffffff047424 */ /* 0x000fe200078e00ff */
[----:B------:R-:W-:Y:S01]  /*0e90*/  ISETP.GE.U32.AND.EX P0, PT, R3, UR7, PT, P0 ;  /* 0x0000000703007c0c */ /* 0x000fe2000bf06100 */
[----:B------:R-:W-:-:S12]  /*0ea0*/  IMAD.MOV.U32 R5, RZ, RZ, -0x1 ;  /* 0xffffffffff057424 */ /* 0x000fd800078e00ff */
[----:B------:R-:W-:Y:S05]  /*0eb0*/  @P0 BRA `(.L_x_12) ;  /* 0x0000000400240947 */ /* 0x000fea0003800000 */
[----:B------:R-:W0:Y:S01]  /*0ec0*/  LDC.64 R30, c[0x0][0x628] ;  /* 0x00018a00ff1e7b82 */ /* 0x000e220000000a00 */
[----:B------:R-:W-:Y:S02]  /*0ed0*/  IMAD.MOV.U32 R4, RZ, RZ, R2 ;  /* 0x000000ffff047224 */ /* 0x000fe400078e0002 */
[----:B------:R-:W-:-:S05]  /*0ee0*/  IMAD.MOV.U32 R5, RZ, RZ, R3 ;  /* 0x000000ffff057224 */ /* 0x000fca00078e0003 */
[----:B------:R-:W1:Y:S08]  /*0ef0*/  LDC R6, c[0x0][0x630] ;  /* 0x00018c00ff067b82 */ /* 0x000e700000000800 */
[----:B------:R-:W4:Y:S01]  /*0f00*/  LDC.64 R32, c[0x0][0x620] ;  /* 0x00018800ff207b82 */ /* 0x000f220000000a00 */
[----:B0-----:R-:W-:-:S04]  /*0f10*/  ISETP.NE.U32.AND P0, PT, R30, RZ, PT ;  /* 0x000000ff1e00720c */ /* 0x001fc80003f05070 */
[----:B------:R-:W-:-:S13]  /*0f20*/  ISETP.NE.AND.EX P0, PT, R31, RZ, PT, P0 ;  /* 0x000000ff1f00720c */ /* 0x000fda0003f05300 */
[----:B-1--4-:R-:W-:Y:S05]  /*0f30*/  @!P0 BRA `(.L_x_13) ;  /* 0x0000000000288947 */ /* 0x012fea0003800000 */
[----:B------:R-:W0:Y:S02]  /*0f40*/  LDC R23, c[0x0][0x634] ;  /* 0x00018d00ff177b82 */ /* 0x000e240000000800 */
[----:B0-----:R-:W-:-:S05]  /*0f50*/  IADD3 R23, P0, R2, R23, RZ ;  /* 0x0000001702177210 */ /* 0x001fca0007f1e0ff */
[----:B------:R-:W-:-:S04]  /*0f60*/  IMAD.X R29, RZ, RZ, R3, P0 ;  /* 0x000000ffff1d7224 */ /* 0x000fc800000e0603 */
[----:B------:R-:W-:-:S04]  /*0f70*/  IMAD.WIDE.U32 R4, R29, R30, RZ ;  /* 0x0000001e1d047225 */ /* 0x000fc800078e00ff */
[----:B------:R-:W-:-:S04]  /*0f80*/  IMAD.WIDE.U32 R20, P0, R23, R31, R4 ;  /* 0x0000001f17147225 */ /* 0x000fc80007800004 */
[----:B------:R-:W-:-:S04]  /*0f90*/  IMAD.WIDE.U32 R4, R23, R30, RZ ;  /* 0x0000001e17047225 */ /* 0x000fc800078e00ff */
[----:B------:R-:W-:Y:S01]  /*0fa0*/  IMAD.X R23, RZ, RZ, RZ, P0 ;  /* 0x000000ffff177224 */ /* 0x000fe200000e06ff */
[----:B------:R-:W-:Y:S01]  /*0fb0*/  IADD3 RZ, P0, R5, R20, RZ ;  /* 0x0000001405ff7210 */ /* 0x000fe20007f1e0ff */
[----:B------:R-:W-:-:S04]  /*0fc0*/  IMAD.MOV.U32 R22, RZ, RZ, R21 ;  /* 0x000000ffff167224 */ /* 0x000fc800078e0015 */
[----:B------:R-:W-:-:S08]  /*0fd0*/  IMAD.WIDE.U32.X R4, R29, R31, R22, P0 ;  /* 0x0000001f1d047225 */ /* 0x000fd000000e0416 */
.L_x_13:
[----:B------:R-:W0:Y:S01]  /*0fe0*/  LDC.64 R34, c[0x0][0x640] ;  /* 0x00019000ff227b82 */ /* 0x000e220000000a00 */
[-CC-:B------:R-:W-:Y:S01]  /*0ff0*/  SHF.R.U64 R36, R4, R6.reuse, R5.reuse ;  /* 0x0000000604247219 */ /* 0x180fe20000001205 */
[----:B------:R-:W-:Y:S01]  /*1000*/  IMAD.MOV.U32 R39, RZ, RZ, 0x1 ;  /* 0x00000001ff277424 */ /* 0x000fe200078e00ff */
[----:B------:R-:W-:Y:S02]  /*1010*/  SHF.R.U32.HI R4, RZ, R6, R5 ;  /* 0x00000006ff047219 */ /* 0x000fe40000011605 */
[----:B------:R-:W-:-:S03]  /*1020*/  IADD3 R21, P0, RZ, -R36, RZ ;  /* 0x80000024ff157210 */ /* 0x000fc60007f1e0ff */
[----:B------:R-:W1:Y:S02]  /*1030*/  LDC R20, c[0x0][0x618] ;  /* 0x00018600ff147b82 */ /* 0x000e640000000800 */
[----:B------:R-:W-:-:S04]  /*1040*/  IMAD.X R5, RZ, RZ, ~R4, P0 ;  /* 0x000000ffff057224 */ /* 0x000fc800000e0e04 */
[-C--:B------:R-:W-:Y:S02]  /*1050*/  IMAD R6, R5, R32.reuse, RZ ;  /* 0x0000002005067224 */ /* 0x080fe400078e02ff */
[----:B------:R-:W4:Y:S01]  /*1060*/  LDC R23, c[0x0][0x608] ;  /* 0x00018200ff177b82 */ /* 0x000f220000000800 */
[----:B------:R-:W-:-:S04]  /*1070*/  IMAD.WIDE.U32 R4, R21, R32, R2 ;  /* 0x0000002015047225 */ /* 0x000fc800078e0002 */
[----:B------:R-:W-:-:S03]  /*1080*/  IMAD R21, R21, R33, R6 ;  /* 0x0000002115157224 */ /* 0x000fc600078e0206 */
[----:B------:R-:W2:Y:S01]  /*1090*/  LDC R26, c[0x0][0x658] ;  /* 0x00019600ff1a7b82 */ /* 0x000ea20000000800 */
[----:B------:R-:W-:Y:S01]  /*10a0*/  IMAD.IADD R5, R5, 0x1, R21 ;  /* 0x0000000105057824 */ /* 0x000fe200078e0215 */
[----:B0-----:R-:W-:Y:S01]  /*10b0*/  ISETP.NE.U32.AND P0, PT, R34, RZ, PT ;  /* 0x000000ff2200720c */ /* 0x001fe20003f05070 */
[----:B------:R-:W-:-:S03]  /*10c0*/  IMAD.MOV.U32 R21, RZ, RZ, -0x1 ;  /* 0xffffffffff157424 */ /* 0x000fc600078e00ff */
[----:B------:R-:W-:Y:S02]  /*10d0*/  ISETP.NE.AND.EX P0, PT, R35, RZ, PT, P0 ;  /* 0x000000ff2300720c */ /* 0x000fe40003f05300 */
[----:B------:R-:W0:Y:S01]  /*10e0*/  LDC R33, c[0x0][0x600] ;  /* 0x00018000ff217b82 */ /* 0x000e220000000800 */
[-CC-:B-1----:R-:W-:Y:S02]  /*10f0*/  SHF.R.U64 R31, R4, R20.reuse, R5.reuse ;  /* 0x00000014041f7219 */ /* 0x182fe40000001205 */
[----:B------:R-:W-:-:S05]  /*1100*/  SHF.R.U32.HI R4, RZ, R20, R5 ;  /* 0x00000014ff047219 */ /* 0x000fca0000011605 */
[----:B------:R-:W1:Y:S01]  /*1110*/  LDC R28, c[0x0][0x648] ;  /* 0x00019200ff1c7b82 */ /* 0x000e620000000800 */
[-CC-:B----4-:R-:W-:Y:S02]  /*1120*/  SHF.R.U64 R41, R31, R23.reuse, R4.reuse ;  /* 0x000000171f297219 */ /* 0x190fe40000001204 */
[----:B------:R-:W-:-:S05]  /*1130*/  SHF.R.U32.HI R5, RZ, R23, R4 ;  /* 0x00000017ff057219 */ /* 0x000fca0000011604 */
[----:B------:R-:W4:Y:S01]  /*1140*/  LDC R37, c[0x0][0x638] ;  /* 0x00018e00ff257b82 */ /* 0x000f220000000800 */
[-C--:B--2---:R-:W-:Y:S02]  /*1150*/  SHF.L.U32 R4, R21, R26.reuse, RZ ;  /* 0x0000001a15047219 */ /* 0x084fe400000006ff */
[--C-:B------:R-:W-:Y:S02]  /*1160*/  SHF.R.U64 R32, R41, R26, R5.reuse ;  /* 0x0000001a29207219 */ /* 0x100fe40000001205 */
[----:B------:R-:W-:Y:S02]  /*1170*/  LOP3.LUT R6, RZ, R4, RZ, 0x33, !PT ;  /* 0x00000004ff067212 */ /* 0x000fe400078e33ff */
[----:B------:R-:W-:Y:S01]  /*1180*/  SHF.R.U32.HI R5, RZ, R26, R5 ;  /* 0x0000001aff057219 */ /* 0x000fe20000011605 */
[----:B------:R-:W2:Y:S01]  /*1190*/  LDC R30, c[0x0][0x610] ;  /* 0x00018400ff1e7b82 */ /* 0x000ea20000000800 */
[----:B------:R-:W-:Y:S01]  /*11a0*/  IMAD.MOV.U32 R4, RZ, RZ, R32 ;  /* 0x000000ffff047224 */ /* 0x000fe200078e0020 */
[----:B------:R-:W-:Y:S06]  /*11b0*/  @!P0 BRA `(.L_x_14) ;  /* 0x0000000000288947 */ /* 0x000fec0003800000 */
[----:B------:R-:W3:Y:S02]  /*11c0*/  LDC R23, c[0x0][0x64c] ;  /* 0x00019300ff177b82 */ /* 0x000ee40000000800 */
[----:B---3--:R-:W-:-:S05]  /*11d0*/  IADD3 R23, P0, R32, R23, RZ ;  /* 0x0000001720177210 */ /* 0x008fca0007f1e0ff */
        /* <DEDUP_REMOVED lines=8> */
.L_x_14:
[----:B-1----:R-:W-:Y:S01]  /*1260*/  SHF.R.U64 R17, R4, R28, R5 ;  /* 0x0000001c04117219 */ /* 0x002fe20000001205 */
[----:B------:R-:W-:Y:S01]  /*1270*/  @P4 IMAD R25, R27, R24, R16 ;  /* 0x000000181b194224 */ /* 0x000fe200078e0210 */
[----:B------:R-:W-:Y:S02]  /*1280*/  SHF.L.U32 R4, R39, R26, RZ ;  /* 0x0000001a27047219 */ /* 0x000fe400000006ff */
[----:B------:R-:W-:Y:S01]  /*1290*/  LOP3.LUT R5, R41, R6, RZ, 0xc0, !PT ;  /* 0x0000000629057212 */ /* 0x000fe200078ec0ff */
[----:B0-----:R-:W-:Y:S02]  /*12a0*/  VIADD R6, R33, 0xffffffff ;  /* 0xffffffff21067836 */ /* 0x001fe40000000000 */
[----:B------:R-:W-:Y:S02]  /*12b0*/  IMAD.MOV R20, RZ, RZ, -R17 ;  /* 0x000000ffff147224 */ /* 0x000fe400078e0a11 */
[----:B------:R-:W-:Y:S01]  /*12c0*/  IMAD R16, R4, R17, R5 ;  /* 0x0000001104107224 */ /* 0x000fe200078e0205 */
[----:B------:R-:W-:Y:S01]  /*12d0*/  LOP3.LUT R5, R31, R6, RZ, 0xc0, !PT ;  /* 0x000000061f057212 */ /* 0x000fe200078ec0ff */
[----:B----4-:R-:W-:-:S02]  /*12e0*/  IMAD R4, R20, R37, R32 ;  /* 0x0000002514047224 */ /* 0x010fc400078e0220 */
[----:B--2---:R-:W-:Y:S02]  /*12f0*/  IMAD R6, R16, R30, R25 ;  /* 0x0000001e10067224 */ /* 0x004fe400078e0219 */
[----:B------:R-:W-:Y:S02]  /*1300*/  IMAD R5, R4, R33, R5 ;  /* 0x0000002104057224 */ /* 0x000fe400078e0205 */
[----:B------:R-:W-:-:S03]  /*1310*/  IMAD.MOV.U32 R20, RZ, RZ, 0x1 ;  /* 0x00000001ff147424 */ /* 0x000fc600078e00ff */
[----:B------:R-:W-:Y:S02]  /*1320*/  SEL R4, R5, R6, !P4 ;  /* 0x0000000605047207 */ /* 0x000fe40006000000 */
[----:B------:R-:W-:Y:S01]  /*1330*/  SEL R6, R6, R5, !P4 ;  /* 0x0000000506067207 */ /* 0x000fe20006000000 */
[----:B------:R-:W-:-:S07]  /*1340*/  IMAD.MOV.U32 R5, RZ, RZ, R36 ;  /* 0x000000ffff057224 */ /* 0x000fce00078e0024 */
.L_x_12:
[----:B------:R-:W-:Y:S05]  /*1350*/  @!P2 BRA `(.L_x_15) ;  /* 0x00000000000ca947 */ /* 0x000fea0003800000 */
[----:B------:R-:W-:Y:S01]  /*1360*/  UCGABAR_WAIT ;  /* 0x0000000000007dc7 */ /* 0x000fe20008000000 */
[----:B------:R-:W-:Y:S01]  /*1370*/  CCTL.IVALL ;  /* 0x00000000ff00798f */ /* 0x000fe20002000000 */
[----:B------:R-:W-:Y:S05]  /*1380*/  BRA `(.L_x_16) ;  /* 0x0000000000047947 */ /* 0x000fea0003800000 */
.L_x_15:
[----:B------:R-:W-:Y:S06]  /*1390*/  BAR.SYNC.DEFER_BLOCKING 0x0 ;  /* 0x0000000000007b1d */ /* 0x000fec0000010000 */
.L_x_16:
[----:B------:R-:W-:Y:S05]  /*13a0*/  @!P5 BRA `(.L_x_17) ;  /* 0x000000440050d947 */ /* 0x000fea0003800000 */
[----:B------:R-:W-:-:S13]  /*13b0*/  ISETP.GT.U32.AND P0, PT, R38, 0x1, PT ;  /* 0x000000012600780c */ /* 0x000fda0003f04070 */
[----:B------:R-:W-:Y:S05]  /*13c0*/  @P0 EXIT ;  /* 0x000000000000094d */ /* 0x000fea0003800000 */
.L_x_18:
[----:B------:R-:W-:-:S08]  /*13d0*/  NOP ;  /* 0x0000000000007918 */ /* 0x000fd00000000000 */
[----:B------:R-:W0:Y:S02]  /*13e0*/  USETMAXREG.TRY_ALLOC.CTAPOOL UP0, 0xe8 ;  /* 0x000000e8000079c8 */ /* 0x000e240008000600 */
[----:B0-----:R-:W-:-:S13]  /*13f0*/  PLOP3.LUT P0, PT, PT, PT, UP0, 0x80, 0x0 ;  /* 0x000000000000781c */ /* 0x001fda0003f0f008 */
[----:B------:R-:W-:Y:S05]  /*1400*/  @!P0 BRA `(.L_x_18) ;  /* 0xfffffffc00f08947 */ /* 0x000fea000383ffff */
[----:B------:R-:W-:-:S13]  /*1410*/  LOP3.LUT P0, RZ, R20, 0xff, RZ, 0xc0, !PT ;  /* 0x000000ff14ff7812 */ /* 0x000fda000780c0ff */
[----:B------:R-:W-:Y:S05]  /*1420*/  @!P0 EXIT ;  /* 0x000000000000894d */ /* 0x000fea0003800000 */
[----:B------:R-:W0:Y:S01]  /*1430*/  S2UR UR6, SR_CgaCtaId ;  /* 0x00000000000679c3 */ /* 0x000e220000008800 */
[CC--:B------:R-:W-:Y:S01]  /*1440*/  LEA.HI R11, R19.reuse, R10.reuse, RZ, 0x2 ;  /* 0x0000000a130b7211 */ /* 0x0c0fe200078f10ff */
[----:B------:R-:W-:Y:S01]  /*1450*/  UIADD3 UR7, UR11, -0x1, URZ ;  /* 0xffffffff0b077890 */ /* 0x000fe2000fffe03f */
[----:B------:R-:W-:Y:S01]  /*1460*/  LEA.HI R19, R19, R10, RZ, 0x5 ;  /* 0x0000000a13137211 */ /* 0x000fe200078f28ff */
[----:B------:R-:W-:Y:S01]  /*1470*/  UMOV UR9, 0x400 ;  /* 0x0000040000097882 */ /* 0x000fe20000000000 */
[--C-:B------:R-:W-:Y:S01]  /*1480*/  SHF.R.S32.HI R16, RZ, 0x2, R11.reuse ;  /* 0x00000002ff107819 */ /* 0x100fe2000001140b */
[----:B------:R-:W-:Y:S01]  /*1490*/  UISETP.LT.AND UP0, UPT, UR13, 0x1, UPT ;  /* 0x000000010d00788c */ /* 0x000fe2000bf01270 */
[----:B------:R-:W-:Y:S01]  /*14a0*/  SHF.R.S32.HI R17, RZ, 0x1f, R11 ;  /* 0x0000001fff117819 */ /* 0x000fe2000001140b */
[----:B------:R-:W-:Y:S01]  /*14b0*/  USHF.L.U32 UR22, UR13, 0x1, URZ ;  /* 0x000000010d167899 */ /* 0x000fe2000800063f */
[----:B------:R-:W-:Y:S01]  /*14c0*/  SHF.R.S32.HI R19, RZ, 0x5, R19 ;  /* 0x00000005ff137819 */ /* 0x000fe20000011413 */
[----:B------:R-:W-:Y:S01]  /*14d0*/  USEL UR10, UR13, 0x1, UP0 ;  /* 0x000000010d0a7887 */ /* 0x000fe20008000000 */
[----:B------:R-:W-:Y:S01]  /*14e0*/  LEA.HI R17, R17, R16, RZ, 0x3 ;  /* 0x0000001011117211 */ /* 0x000fe200078f18ff */
[----:B------:R-:W-:Y:S01]  /*14f0*/  UISETP.NE.AND UP0, UPT, UR7, URZ, UPT ;  /* 0x0000003f0700728c */ /* 0x000fe2000bf05270 */
[----:B------:R-:W-:Y:S01]  /*1500*/  LOP3.LUT R11, R11, 0xfffffffc, RZ, 0xc0, !PT ;  /* 0xfffffffc0b0b7812 */ /* 0x000fe200078ec0ff */
[----:B------:R-:W-:Y:S01]  /*1510*/  UIADD3 UR10, -UR10, UR13, URZ ;  /* 0x0000000d0a0a7290 */ /* 0x000fe2000fffe13f */
[----:B------:R-:W-:Y:S01]  /*1520*/  LOP3.LUT R17, R17, 0xfffffff8, RZ, 0xc0, !PT ;  /* 0xfffffff811117812 */ /* 0x000fe200078ec0ff */
[----:B------:R-:W-:Y:S01]  /*1530*/  USEL UR16, URZ, 0x1, UP0 ;  /* 0x000000013f107887 */ /* 0x000fe20008000000 */
[----:B------:R-:W-:Y:S01]  /*1540*/  LOP3.LUT R86, R7, 0x1, RZ, 0xfc, !PT ;  /* 0x0000000107567812 */ /* 0x000fe200078efcff */
[----:B------:R-:W-:-:S02]  /*1550*/  IMAD.IADD R20, R10, 0x1, -R11 ;  /* 0x000000010a147824 */ /* 0x000fc400078e0a0b */
[----:B------:R-:W-:Y:S02]  /*1560*/  IMAD.IADD R16, R16, 0x1, -R17 ;  /* 0x0000000110107824 */ /* 0x000fe400078e0a11 */
[----:B------:R-:W-:Y:S01]  /*1570*/  IMAD.U32 R87, RZ, RZ, UR16 ;  /* 0x00000010ff577e24 */ /* 0x000fe2000f8e00ff */
[----:B0-----:R-:W-:Y:S02]  /*1580*/  ULEA UR9, UR6, UR9, 0x18 ;  /* 0x0000000906097291 */ /* 0x001fe4000f8ec03f */
[--C-:B------:R-:W-:Y:S01]  /*1590*/  SHF.R.S32.HI R17, RZ, 0x1f, R16.reuse ;  /* 0x0000001fff117819 */ /* 0x100fe20000011410 */
[----:B------:R-:W-:Y:S01]  /*15a0*/  USHF.L.U32 UR6, UR7, 0x3, URZ ;  /* 0x0000000307067899 */ /* 0x000fe2000800063f */
[C-C-:B------:R-:W-:Y:S01]  /*15b0*/  IMAD R21, R19.reuse, -0x10, -R16.reuse ;  /* 0xfffffff013157824 */ /* 0x140fe200078e0a10 */
[----:B------:R-:W-:Y:S02]  /*15c0*/  UIADD3 UR7, UR9, 0x180, URZ ;  /* 0x0000018009077890 */ /* 0x000fe4000fffe03f */
[----:B------:R-:W-:Y:S01]  /*15d0*/  ULOP3.LUT UR6, UR6, 0x8, URZ, 0xc0, !UPT ;  /* 0x0000000806067892 */ /* 0x000fe2000f8ec03f */
[----:B------:R-:W-:Y:S01]  /*15e0*/  IMAD.WIDE R10, R19, 0x10, R16 ;  /* 0x00000010130a7825 */ /* 0x000fe200078e0210 */
[----:B------:R-:W-:-:S02]  /*15f0*/  UIADD3 UR8, UR9, 0xa180, URZ ;  /* 0x0000a18009087890 */ /* 0x000fc4000fffe03f */
[----:B------:R-:W-:Y:S02]  /*1600*/  USHF.R.U32.HI UR7, URZ, 0x4, UR7 ;  /* 0x000000043f077899 */ /* 0x000fe40008011607 */
[----:B------:R-:W-:Y:S02]  /*1610*/  USHF.R.U32.HI UR8, URZ, 0x4, UR8 ;  /* 0x000000043f087899 */ /* 0x000fe40008011608 */
[----:B------:R-:W-:Y:S02]  /*1620*/  ULOP3.LUT UR24, UR6, 0x8, URZ, 0x3c, !UPT ;  /* 0x0000000806187892 */ /* 0x000fe4000f8e3c3f */
[----:B------:R-:W-:Y:S02]  /*1630*/  ULOP3.LUT UR12, UR6, 0x18, URZ, 0x3c, !UPT ;  /* 0x00000018060c7892 */ /* 0x000fe4000f8e3c3f */
[----:B------:R-:W-:Y:S01]  /*1640*/  UIADD3 UR23, UR9, 0x60, URZ ;  /* 0x0000006009177890 */ /* 0x000fe2000fffe03f */
[----:B------:R-:W-:Y:S01]  /*1650*/  ULDC UR6, c[0x0][0x284] ;  /* 0x0000a10000067ab9 */ /* 0x000fe20000000800 */
[----:B------:R-:W-:Y:S01]  /*1660*/  ULOP3.LUT UR7, UR7, 0x3fff, URZ, 0xc0, !UPT ;  /* 0x00003fff07077892 */ /* 0x000fe2000f8ec03f */
[----:B------:R-:W-:Y:S01]  /*1670*/  VIADD R21, R21, UR6 ;  /* 0x0000000615157c36 */ /* 0x000fe20008000000 */
[----:B------:R-:W-:-:S02]  /*1680*/  ULOP3.LUT UR8, UR8, 0x3fff, URZ, 0xc0, !UPT ;  /* 0x00003fff08087892 */ /* 0x000fc4000f8ec03f */
[----:B------:R-:W-:Y:S02]  /*1690*/  ULEA UR11, UR11, UR23, 0x3 ;  /* 0x000000170b0b7291 */ /* 0x000fe4000f8e183f */
[----:B------:R-:W-:Y:S02]  /*16a0*/  ULOP3.LUT UR14, UR7, 0x10000, URZ, 0xfc, !UPT ;  /* 0x00010000070e7892 */ /* 0x000fe4000f8efc3f */
[----:B------:R-:W-:-:S12]  /*16b0*/  ULOP3.LUT UR15, UR8, 0x10000, URZ, 0xfc, !UPT ;  /* 0x00010000080f7892 */ /* 0x000fd8000f8efc3f */
.L_x_109:
[----:B------:R-:W-:Y:S01]  /*16c0*/  SHF.L.U32 R16, R87, 0x1f, RZ ;  /* 0x0000001f57107819 */ /* 0x000fe200000006ff */
[----:B------:R-:W0:Y:S01]  /*16d0*/  LDC R17, c[0x0][0x28c] ;  /* 0x0000a300ff117b82 */ /* 0x000e220000000800 */
[----:B------:R-:W-:Y:S01]  /*16e0*/  UMOV UR6, URZ ;  /* 0x0000003f00067c82 */ /* 0x000fe20008000000 */
[----:B------:R-:W-:Y:S01]  /*16f0*/  UMOV UR25, UR5 ;  /* 0x0000000500197c82 */ /* 0x000fe20008000000 */
[----:B-1----:R-:W1:Y:S01]  /*1700*/  SYNCS.PHASECHK.TRANS64.TRYWAIT P0, [UR11+-0x8], R16 ;  /* 0xfffff810ff0075a7 */ /* 0x002e62000800014b */
[----:B0-----:R-:W-:Y:S01]  /*1710*/  ISETP.GE.AND P1, PT, R17, 0x1, PT ;  /* 0x000000011100780c */ /* 0x001fe20003f26270 */
[----:B-1234-:R-:W-:-:S12]  /*1720*/  @!P0 BRA `(.L_x_19) ;  /* 0x00000050008c8947 */ /* 0x01efd80003800000 */
.L_x_132:
[----:B------:R-:W-:Y:S01]  /*1730*/  UMOV UR7, URZ ;  /* 0x0000003f00077c82 */ /* 0x000fe20008000000 */
[----:B------:R-:W-:Y:S01]  /*1740*/  UMOV UR8, URZ ;  /* 0x0000003f00087c82 */ /* 0x000fe20008000000 */
[----:B------:R-:W-:Y:S02]  /*1750*/  CS2R R22, SRZ ;  /* 0x0000000000167805 */ /* 0x000fe4000001ff00 */
[----:B------:R-:W-:Y:S02]  /*1760*/  CS2R R56, SRZ ;  /* 0x0000000000387805 */ /* 0x000fe4000001ff00 */
[----:B------:R-:W-:Y:S02]  /*1770*/  CS2R R58, SRZ ;  /* 0x00000000003a7805 */ /* 0x000fe4000001ff00 */
[----:B------:R-:W-:Y:S02]  /*1780*/  CS2R R60, SRZ ;  /* 0x00000000003c7805 */ /* 0x000fe4000001ff00 */
[----:B------:R-:W-:-:S02]  /*1790*/  CS2R R62, SRZ ;  /* 0x00000000003e7805 */ /* 0x000fc4000001ff00 */
[----:B------:R-:W-:Y:S02]  /*17a0*/  CS2R R64, SRZ ;  /* 0x0000000000407805 */ /* 0x000fe4000001ff00 */
        /* <DEDUP_REMOVED lines=9> */
[----:B------:R-:W-:Y:S01]  /*1840*/  CS2R R84, SRZ ;  /* 0x0000000000547805 */ /* 0x000fe2000001ff00 */
[----:B------:R-:W-:Y:S01]  /*1850*/  IMAD.U32 R88, RZ, RZ, UR4 ;  /* 0x00000004ff587e24 */ /* 0x000fe2000f8e00ff */
        /* <DEDUP_REMOVED lines=15> */
[----:B------:R-:W-:Y:S01]  /*1950*/  CS2R R54, SRZ ;  /* 0x0000000000367805 */ /* 0x000fe2000001ff00 */
[----:B------:R-:W-:Y:S06]  /*1960*/  @!P1 BRA `(.L_x_20) ;  /* 0x0000000400889947 */ /* 0x000fec0003800000 */
[----:B------:R-:W-:-:S13]  /*1970*/  ISETP.NE.AND P1, PT, R86, 0x3, PT ;  /* 0x000000035600780c */ /* 0x000fda0003f25270 */
[----:B------:R-:W-:Y:S05]  /*1980*/  @!P1 BRA `(.L_x_21) ;  /* 0x0000000000049947 */ /* 0x000fea0003800000 */
[----:B------:R-:W-:Y:S01]  /*1990*/  BPT.TRAP 0x1 ;  /* 0x000000040000795c */ /* 0x000fe20000300000 */
.L_x_21:
[----:B------:R-:W-:Y:S01]  /*19a0*/  ULEA UR6, UR5, UR9, 0x3 ;  /* 0x0000000905067291 */ /* 0x000fe2000f8e183f */
[----:B0-----:R-:W-:-:S05]  /*19b0*/  IMAD.U32 R16, RZ, RZ, UR4 ;  /* 0x00000004ff107e24 */ /* 0x001fca000f8e00ff */
[----:B------:R-:W-:-:S04]  /*19c0*/  SHF.L.U32 R16, R16, 0x1f, RZ ;  /* 0x0000001f10107819 */ /* 0x000fc800000006ff */
[----:B------:R0:W1:Y:S01]  /*19d0*/  SYNCS.PHASECHK.TRANS64.TRYWAIT P0, [UR6], R16 ;  /* 0x00000010ff0075a7 */ /* 0x0000620008000146 */
[----:B------:R-:W-:Y:S05]  /*19e0*/  @!P1 BRA `(.L_x_22) ;  /* 0x0000000000049947 */ /* 0x000fea0003800000 */
[----:B------:R-:W-:Y:S01]  /*19f0*/  BPT.TRAP 0x1 ;  /* 0x000000040000795c */ /* 0x000fe20000300000 */
.L_x_22:
[----:B-1----:R-:W-:Y:S05]  /*1a00*/  @P0 BRA `(.L_x_23) ;  /* 0x0000000000080947 */ /* 0x002fea0003800000 */
[----:B------:R-:W1:Y:S02]  /*1a10*/  SYNCS.PHASECHK.TRANS64.TRYWAIT P0, [UR6], R16 ;  /* 0x00000010ff0075a7 */ /* 0x000e640008000146 */
[----:B-1----:R-:W-:Y:S05]  /*1a20*/  @!P0 BRA `(.L_x_24) ;  /* 0x0000004c00e48947 */ /* 0x002fea0003800000 */
.L_x_23:
[----:B------:R-:W-:Y:S01]  /*1a30*/  ULEA UR6, UR5, UR14, 0x9 ;  /* 0x0000000e05067291 */ /* 0x000fe2000f8e483f */
[----:B------:R-:W-:Y:S01]  /*1a40*/  WARPGROUP.ARRIVE ;  /* 0x00000000000079c5 */ /* 0x000fe20000000000 */
[----:B------:R-:W-:Y:S01]  /*1a50*/  ULEA UR7, UR5, UR15, 0x9 ;  /* 0x0000000f05077291 */ /* 0x000fe2000f8e483f */
[----:B------:R-:W-:Y:S01]  /*1a60*/  CS2R R22, SRZ ;  /* 0x0000000000167805 */ /* 0x000fe2000001ff00 */
[----:B------:R-:W-:Y:S01]  /*1a70*/  UMOV UR17, 0x40000040 ;  /* 0x4000004000117882 */ /* 0x000fe20000000000 */
[----:B------:R-:W-:Y:S01]  /*1a80*/  UMOV UR19, 0x40000040 ;  /* 0x4000004000137882 */ /* 0x000fe20000000000 */
[----:B------:R-:W-:Y:S01]  /*1a90*/  CS2R R56, SRZ ;  /* 0x0000000000387805 */ /* 0x000fe2000001ff00 */
[----:B------:R-:W-:Y:S01]  /*1aa0*/  UMOV UR16, UR6 ;  /* 0x0000000600107c82 */ /* 0x000fe20008000000 */
[----:B------:R-:W-:Y:S01]  /*1ab0*/  CS2R R58, SRZ ;  /* 0x00000000003a7805 */ /* 0x000fe2000001ff00 */
[----:B------:R-:W-:Y:S01]  /*1ac0*/  UMOV UR18, UR7 ;  /* 0x0000000700127c82 */ /* 0x000fe20008000000 */
[----:B------:R-:W-:Y:S01]  /*1ad0*/  CS2R R60, SRZ ;  /* 0x00000000003c7805 */ /* 0x000fe2000001ff00 */
[----:B------:R-:W-:Y:S01]  /*1ae0*/  QGMMA.64x64x32.F32.E4M3.E4M3 R24, gdesc[UR16], RZ, !UPT ;  /* 0x00e00000101879f3 */ /* 0x000fe2000c7008ff */
[----:B------:R-:W-:Y:S01]  /*1af0*/  UIADD3 UR16, UR6, 0x2, URZ ;  /* 0x0000000206107890 */ /* 0x000fe2000fffe03f */
[----:B------:R-:W-:Y:S01]  /*1b00*/  CS2R R62, SRZ ;  /* 0x00000000003e7805 */ /* 0x000fe2000001ff00 */
[----:B------:R-:W-:Y:S01]  /*1b10*/  UIADD3 UR18, UR7, 0x2, URZ ;  /* 0x0000000207127890 */ /* 0x000fe2000fffe03f */
[----:B------:R-:W-:Y:S01]  /*1b20*/  CS2R R64, SRZ ;  /* 0x0000000000407805 */ /* 0x000fe2000001ff00 */
[----:B------:R-:W-:Y:S01]  /*1b30*/  UMOV UR17, 0x40000040 ;  /* 0x4000004000117882 */ /* 0x000fe20000000000 */
[----:B------:R-:W-:Y:S01]  /*1b40*/  UMOV UR19, 0x40000040 ;  /* 0x4000004000137882 */ /* 0x000fe20000000000 */
        /* <DEDUP_REMOVED lines=10> */
[----:B------:R-:W-:Y:S01]  /*1bf0*/  QGMMA.64x64x32.F32.E4M3.E4M3 R24, gdesc[UR16], R24 ;  /* 0x00e00000101879f3 */ /* 0x000fe20008700818 */
[----:B------:R-:W-:Y:S02]  /*1c00*/  UIADD3 UR16, UR6, 0x4, URZ ;  /* 0x0000000406107890 */ /* 0x000fe4000fffe03f */
[----:B------:R-:W-:Y:S01]  /*1c10*/  UIADD3 UR18, UR7, 0x4, URZ ;  /* 0x0000000407127890 */ /* 0x000fe2000fffe03f */
[----:B------:R-:W-:Y:S01]  /*1c20*/  UMOV UR17, 0x40000040 ;  /* 0x4000004000117882 */ /* 0x000fe20000000000 */
[----:B------:R-:W-:-:S07]  /*1c30*/  UMOV UR19, 0x40000040 ;  /* 0x4000004000137882 */ /* 0x000fce0000000000 */
[----:B------:R-:W-:Y:S01]  /*1c40*/  QGMMA.64x64x32.F32.E4M3.E4M3 R24, gdesc[UR16], R24 ;  /* 0x00e00000101879f3 */ /* 0x000fe20008700818 */
[----:B------:R-:W-:Y:S02]  /*1c50*/  UIADD3 UR18, UR7, 0x6, URZ ;  /* 0x0000000607127890 */ /* 0x000fe4000fffe03f */
[----:B------:R-:W-:Y:S01]  /*1c60*/  UIADD3 UR16, UR6, 0x6, URZ ;  /* 0x0000000606107890 */ /* 0x000fe2000fffe03f */
[----:B------:R-:W-:Y:S01]  /*1c70*/  ULDC UR7, c[0x0][0x50c] ;  /* 0x0001430000077ab9 */ /* 0x000fe20000000800 */
[----:B------:R-:W-:Y:S01]  /*1c80*/  UMOV UR17, 0x40000040 ;  /* 0x4000004000117882 */ /* 0x000fe20000000000 */
[----:B------:R-:W-:Y:S01]  /*1c90*/  UISETP.NE.AND UP0, UPT, UR7, 0x4, UPT ;  /* 0x000000040700788c */ /* 0x000fe2000bf05270 */
[----:B------:R-:W-:Y:S01]  /*1ca0*/  UMOV UR19, 0x40000040 ;  /* 0x4000004000137882 */ /* 0x000fe20000000000 */
[----:B------:R-:W-:Y:S02]  /*1cb0*/  UMOV UR6, 0x4 ;  /* 0x0000000400067882 */ /* 0x000fe40000000000 */
[----:B------:R-:W-:-:S06]  /*1cc0*/  USEL UR7, URZ, 0x1, UP0 ;  /* 0x000000013f077887 */ /* 0x000fcc0008000000 */
[----:B------:R-:W-:Y:S01]  /*1cd0*/  ISETP.NE.AND P0, PT, RZ, UR7, PT ;  /* 0x00000007ff007c0c */ /* 0x000fe2000bf05270 */
[----:B------:R-:W-:-:S12]  /*1ce0*/  QGMMA.64x64x32.F32.E4M3.E4M3 R24, gdesc[UR16], R24, gsb0 ;  /* 0x00e00000101879f3 */ /* 0x000fd80008000818 */
[----:B------:R-:W-:Y:S05]  /*1cf0*/  @!P0 BRA `(.L_x_25) ;  /* 0x0000000000888947 */ /* 0x000fea0003800000 */
[----:B------:R-:W-:Y:S02]  /*1d00*/  WARPGROUP.DEPBAR.LE gsb0, 0x0 ;  /* 0x00008000000079c5 */ /* 0x000fe40000010000 */
[----:B------:R-:W-:-:S01]  /*1d10*/  FADD R85, RZ, R24 ;  /* 0x00000018ff557221 */ /* 0x000fc20000000000 */
[----:B------:R-:W-:Y:S01]  /*1d20*/  FADD R84, RZ, R25 ;  /* 0x00000019ff547221 */ /* 0x000fe20000000000 */
        /* <DEDUP_REMOVED lines=30> */
[----:B------:R-:W-:-:S06]  /*1f10*/  UMOV UR6, URZ ;  /* 0x0000003f00067c82 */ /* 0x000fcc0008000000 */
.L_x_25:
[----:B------:R-:W-:-:S04]  /*1f20*/  UIADD3 UR25, UR5, 0x1, URZ ;  /* 0x0000000105197890 */ /* 0x000fc8000fffe03f */
[----:B------:R-:W-:-:S04]  /*1f30*/  UISETP.NE.AND UP0, UPT, UR25, 0x5, UPT ;  /* 0x000000051900788c */ /* 0x000fc8000bf05270 */
[----:B------:R-:W-:Y:S02]  /*1f40*/  USEL UR8, URZ, 0x1, UP0 ;  /* 0x000000013f087887 */ /* 0x000fe40008000000 */
[----:B------:R-:W-:Y:S02]  /*1f50*/  USEL UR25, UR25, URZ, UP0 ;  /* 0x0000003f19197287 */ /* 0x000fe40008000000 */
[----:B------:R-:W-:-:S06]  /*1f60*/  ULOP3.LUT UR8, UR4, UR8, URZ, 0x3c, !UPT ;  /* 0x0000000804087292 */ /* 0x000fcc000f8e3c3f */
[----:B------:R-:W-:Y:S01]  /*1f70*/  IMAD.U32 R88, RZ, RZ, UR8 ;  /* 0x00000008ff587e24 */ /* 0x000fe2000f8e00ff */
[----:B------:R-:W-:-:S06]  /*1f80*/  UMOV UR8, 0x1 ;  /* 0x0000000100087882 */ /* 0x000fcc0000000000 */
.L_x_20:
[----:B------:R-:W-:-:S06]  /*1f90*/  UISETP.GE.AND UP0, UPT, UR10, 0x1, UPT ;  /* 0x000000010a00788c */ /* 0x000fcc000bf06270 */
[----:B------:R-:W-:-:S13]  /*1fa0*/  PLOP3.LUT P0, PT, PT, PT, UP0, 0x80, 0x0 ;  /* 0x000000000000781c */ /* 0x000fda0003f0f008 */
[----:B------:R-:W-:Y:S05]  /*1fb0*/  @!P0 BRA `(.L_x_26) ;  /* 0x0000000400988947 */ /* 0x000fea0003800000 */
[----:B01----:R-:W-:Y:S01]  /*1fc0*/  IMAD.U32 R16, RZ, RZ, UR10 ;  /* 0x0000000aff107e24 */ /* 0x003fe2000f8e00ff */
[----:B------:R-:W-:Y:S01]  /*1fd0*/  ULDC UR26, c[0x0][0x50c] ;  /* 0x00014300001a7ab9 */ /* 0x000fe20000000800 */
[----:B------:R-:W-:-:S07]  /*1fe0*/  IMAD.U32 R17, RZ, RZ, UR5 ;  /* 0x00000005ff117e24 */ /* 0x000fce000f8e00ff */
.L_x_34:
[----:B------:R-:W-:-:S13]  /*1ff0*/  ISETP.NE.AND P1, PT, R86, 0x3, PT ;  /* 0x000000035600780c */ /* 0x000fda0003f25270 */
[----:B------:R-:W-:Y:S05]  /*2000*/  @!P1 BRA `(.L_x_27) ;  /* 0x0000000000049947 */ /* 0x000fea0003800000 */
[----:B------:R-:W-:Y:S01]  /*2010*/  BPT.TRAP 0x1 ;  /* 0x000000040000795c */ /* 0x000fe20000300000 */
.L_x_27:
[----:B------:R-:W-:Y:S01]  /*2020*/  ULEA UR16, UR25, UR9, 0x3 ;  /* 0x0000000919107291 */ /* 0x000fe2000f8e183f */
[----:B------:R-:W-:-:S08]  /*2030*/  SHF.L.U32 R18, R88, 0x1f, RZ ;  /* 0x0000001f58127819 */ /* 0x000fd000000006ff */
[----:B------:R0:W1:Y:S01]  /*2040*/  SYNCS.PHASECHK.TRANS64.TRYWAIT P0, [UR16], R18 ;  /* 0x00000012ff0075a7 */ /* 0x0000620008000150 */
[----:B------:R-:W-:Y:S05]  /*2050*/  @!P1 BRA `(.L_x_28) ;  /* 0x0000000000049947 */ /* 0x000fea0003800000 */
[----:B------:R-:W-:Y:S01]  /*2060*/  BPT.TRAP 0x1 ;  /* 0x000000040000795c */ /* 0x000fe20000300000 */
.L_x_28:
[----:B-1----:R-:W-:Y:S05]  /*2070*/  @P0 BRA `(.L_x_29) ;  /* 0x0000000000080947 */ /* 0x002fea0003800000 */
[----:B------:R-:W1:Y:S02]  /*2080*/  SYNCS.PHASECHK.TRANS64.TRYWAIT P0, [UR16], R18 ;  /* 0x00000012ff0075a7 */ /* 0x000e640008000150 */
[----:B-1----:R-:W-:Y:S05]  /*2090*/  @!P0 BRA `(.L_x_30) ;  /* 0x0000004800608947 */ /* 0x002fea0003800000 */
.L_x_29:
[----:B------:R-:W-:Y:S01]  /*20a0*/  UISETP.NE.AND UP0, UPT, UR7, URZ, UPT ;  /* 0x0000003f0700728c */ /* 0x000fe2000bf05270 */
[----:B------:R-:W-:Y:S01]  /*20b0*/  WARPGROUP.ARRIVE ;  /* 0x00000000000079c5 */ /* 0x000fe20000000000 */
[----:B------:R-:W-:Y:S02]  /*20c0*/  ULEA UR7, UR25, UR14, 0x9 ;  /* 0x0000000e19077291 */ /* 0x000fe4000f8e483f */
[----:B------:R-:W-:Y:S01]  /*20d0*/  USEL UR8, UR8, URZ, !UP0 ;  /* 0x0000003f08087287 */ /* 0x000fe2000c000000 */
[----:B------:R-:W-:Y:S01]  /*20e0*/  UMOV UR17, 0x40000040 ;  /* 0x4000004000117882 */ /* 0x000fe20000000000 */
[----:B------:R-:W-:Y:S02]  /*20f0*/  UMOV UR19, 0x40000040 ;  /* 0x4000004000137882 */ /* 0x000fe40000000000 */
[----:B------:R-:W-:Y:S02]  /*2100*/  UISETP.NE.U32.AND UP0, UPT, UR8, URZ, UPT ;  /* 0x0000003f0800728c */ /* 0x000fe4000bf05070 */
[----:B------:R-:W-:Y:S01]  /*2110*/  ULEA UR8, UR25, UR15, 0x9 ;  /* 0x0000000f19087291 */ /* 0x000fe2000f8e483f */
[----:B------:R-:W-:Y:S01]  /*2120*/  UMOV UR16, UR7 ;  /* 0x0000000700107c82 */ /* 0x000fe20008000000 */
[----:B------:R-:W-:-:S05]  /*2130*/  UIADD3 UR6, UR6, 0x4, URZ ;  /* 0x0000000406067890 */ /* 0x000fca000fffe03f */
[----:B------:R-:W-:Y:S02]  /*2140*/  UMOV UR18, UR8 ;  /* 0x0000000800127c82 */ /* 0x000fe40008000000 */
[----:B------:R-:W-:Y:S01]  /*2150*/  QGMMA.64x64x32.F32.E4M3.E4M3 R24, gdesc[UR16], R24, UP0 ;  /* 0x00e00000101879f3 */ /* 0x000fe2000bf00818 */
[----:B------:R-:W-:Y:S02]  /*2160*/  UIADD3 UR16, UR7, 0x2, URZ ;  /* 0x0000000207107890 */ /* 0x000fe4000fffe03f */
[----:B------:R-:W-:Y:S01]  /*2170*/  UIADD3 UR18, UR8, 0x2, URZ ;  /* 0x0000000208127890 */ /* 0x000fe2000fffe03f */
[----:B------:R-:W-:Y:S01]  /*2180*/  UMOV UR17, 0x40000040 ;  /* 0x4000004000117882 */ /* 0x000fe20000000000 */
[----:B------:R-:W-:Y:S01]  /*2190*/  UMOV UR19, 0x40000040 ;  /* 0x4000004000137882 */ /* 0x000fe20000000000 */
[----:B------:R-:W-:-:S06]  /*21a0*/  UISETP.NE.AND UP0, UPT, UR6, UR26, UPT ;  /* 0x0000001a0600728c */ /* 0x000fcc000bf05270 */
        /* <DEDUP_REMOVED lines=8> */
[----:B------:R-:W-:Y:S01]  /*2230*/  UMOV UR17, 0x40000040 ;  /* 0x4000004000117882 */ /* 0x000fe20000000000 */
[----:B------:R-:W-:Y:S01]  /*2240*/  UMOV UR19, 0x40000040 ;  /* 0x4000004000137882 */ /* 0x000fe20000000000 */
[----:B------:R-:W-:-:S06]  /*2250*/  USEL UR7, URZ, 0x1, UP0 ;  /* 0x000000013f077887 */ /* 0x000fcc0008000000 */
[----:B------:R-:W-:Y:S01]  /*2260*/  ISETP.NE.AND P0, PT, RZ, UR7, PT ;  /* 0x00000007ff007c0c */ /* 0x000fe2000bf05270 */
[----:B------:R-:W-:Y:S03]  /*2270*/  QGMMA.64x64x32.F32.E4M3.E4M3 R24, gdesc[UR16], R24, gsb0 ;  /* 0x00e00000101879f3 */ /* 0x000fe60008000818 */
[----:B------:R-:W-:-:S09]  /*2280*/  WARPGROUP.DEPBAR.LE gsb0, 0x1 ;  /* 0x00008000000079c5 */ /* 0x000fd20000010100 */
[----:B------:R-:W-:Y:S05]  /*2290*/  @!P0 BRA `(.L_x_31) ;  /* 0x0000000000888947 */ /* 0x000fea0003800000 */
[----:B------:R-:W-:Y:S02]  /*22a0*/  WARPGROUP.DEPBAR.LE gsb0, 0x0 ;  /* 0x00008000000079c5 */ /* 0x000fe40000010000 */
[----:B------:R-:W-:-:S01]  /*22b0*/  FADD R85, R24, R85 ;  /* 0x0000005518557221 */ /* 0x000fc20000000000 */
[----:B------:R-:W-:Y:S01]  /*22c0*/  FADD R84, R25, R84 ;  /* 0x0000005419547221 */ /* 0x000fe20000000000 */
        /* <DEDUP_REMOVED lines=30> */
[----:B------:R-:W-:-:S06]  /*24b0*/  UMOV UR6, URZ ;  /* 0x0000003f00067c82 */ /* 0x000fcc0008000000 */
.L_x_31:
[----:B------:R-:W-:Y:S05]  /*24c0*/  @!P1 BRA `(.L_x_32) ;  /* 0x0000000000049947 */ /* 0x000fea0003800000 */
[----:B------:R-:W-:Y:S01]  /*24d0*/  BPT.TRAP 0x1 ;  /* 0x000000040000795c */ /* 0x000fe20000300000 */
.L_x_32:
[----:B------:R-:W-:-:S13]  /*24e0*/  ISETP.NE.AND P0, PT, R13, RZ, PT ;  /* 0x000000ff0d00720c */ /* 0x000fda0003f05270 */
[----:B01----:R-:W-:-:S05]  /*24f0*/  @P0 LEA R18, R17, UR9, 0x3 ;  /* 0x0000000911120c11 */ /* 0x003fca000f8e18ff */
[----:B------:R-:W-:-:S05]  /*2500*/  @P0 VIADD R19, R18, 0x28 ;  /* 0x0000002812130836 */ /* 0x000fca0000000000 */
[----:B------:R-:W-:-:S04]  /*2510*/  @P0 PRMT R19, R12, 0x654, R19 ;  /* 0x000006540c130816 */ /* 0x000fc80000000013 */
[----:B------:R0:W-:Y:S01]  /*2520*/  @P0 SYNCS.ARRIVE.TRANS64.RED.A1T0 RZ, [R19+URZ], RZ ;  /* 0x000000ff13ff09a7 */ /* 0x0001e2000810043f */
[----:B------:R-:W-:-:S13]  /*2530*/  ISETP.GT.U32.AND P0, PT, R7, 0x1, PT ;  /* 0x000000010700780c */ /* 0x000fda0003f04070 */
[----:B0-----:R-:W-:Y:S05]  /*2540*/  @P0 BRA `(.L_x_33) ;  /* 0x0000000000040947 */ /* 0x001fea0003800000 */
[----:B------:R-:W-:Y:S01]  /*2550*/  BPT.TRAP 0x1 ;  /* 0x000000040000795c */ /* 0x000fe20000300000 */
.L_x_33:
[----:B------:R-:W-:Y:S01]  /*2560*/  UIADD3 UR25, UR25, 0x1, URZ ;  /* 0x0000000119197890 */ /* 0x000fe2000fffe03f */
[C---:B------:R-:W-:Y:S01]  /*2570*/  ISETP.GT.AND P1, PT, R16.reuse, 0x1, PT ;  /* 0x000000011000780c */ /* 0x040fe20003f24270 */
[----:B------:R-:W-:Y:S02]  /*2580*/  VIADD R17, R17, 0x1 ;  /* 0x0000000111117836 */ /* 0x000fe40000000000 */
[----:B------:R-:W-:Y:S01]  /*2590*/  UISETP.NE.AND UP0, UPT, UR25, 0x5, UPT ;  /* 0x000000051900788c */ /* 0x000fe2000bf05270 */
[----:B------:R-:W-:Y:S02]  /*25a0*/  VIADD R16, R16, 0xffffffff ;  /* 0xffffffff10107836 */ /* 0x000fe40000000000 */
[C---:B------:R-:W-:Y:S01]  /*25b0*/  ISETP.NE.AND P0, PT, R17.reuse, 0x5, PT ;  /* 0x000000051100780c */ /* 0x040fe20003f05270 */
[----:B------:R-:W-:Y:S02]  /*25c0*/  USEL UR8, URZ, 0x1, UP0 ;  /* 0x000000013f087887 */ /* 0x000fe40008000000 */
[----:B------:R-:W-:Y:S01]  /*25d0*/  USEL UR25, UR25, URZ, UP0 ;  /* 0x0000003f19197287 */ /* 0x000fe20008000000 */
[----:B------:R-:W-:-:S03]  /*25e0*/  SEL R17, R17, RZ, P0 ;  /* 0x000000ff11117207 */ /* 0x000fc60000000000 */
[----:B------:R-:W-:Y:S01]  /*25f0*/  LOP3.LUT R88, R88, UR8, RZ, 0x3c, !PT ;  /* 0x0000000858587c12 */ /* 0x000fe2000f8e3cff */
[----:B------:R-:W-:Y:S01]  /*2600*/  UMOV UR8, 0x1 ;  /* 0x0000000100087882 */ /* 0x000fe20000000000 */
[----:B------:R-:W-:Y:S06]  /*2610*/  @P1 BRA `(.L_x_34) ;  /* 0xfffffff800741947 */ /* 0x000fec000383ffff */
.L_x_26:
[----:B------:R-:W-:Y:S01]  /*2620*/  UISETP.NE.AND UP0, UPT, UR6, URZ, UPT ;  /* 0x0000003f0600728c */ /* 0x000fe2000bf05270 */
[----:B01----:R-:W0:Y:S01]  /*2630*/  LDC R16, c[0x0][0x28c] ;  /* 0x0000a300ff107b82 */ /* 0x003e220000000800 */
[----:B------:R-:W-:Y:S02]  /*2640*/  IMAD.U32 R17, RZ, RZ, UR24 ;  /* 0x00000018ff117e24 */ /* 0x000fe4000f8e00ff */
[----:B------:R-:W-:-:S06]  /*2650*/  USEL UR6, URZ, 0x1, !UP0 ;  /* 0x000000013f067887 */ /* 0x000fcc000c000000 */
[----:B------:R-:W-:-:S13]  /*2660*/  ISETP.NE.AND P0, PT, RZ, UR6, PT ;  /* 0x00000006ff007c0c */ /* 0x000fda000bf05270 */
[----:B------:R-:W-:Y:S05]  /*2670*/  @!P0 BRA `(.L_x_35) ;  /* 0x0000000000848947 */ /* 0x000fea0003800000 */
[----:B------:R-:W-:Y:S02]  /*2680*/  WARPGROUP.DEPBAR.LE gsb0, 0x0 ;  /* 0x00008000000079c5 */ /* 0x000fe40000010000 */
[----:B------:R-:W-:Y:S01]  /*2690*/  FADD R85, R24, R85 ;  /* 0x0000005518557221 */ /* 0x000fe20000000000 */
        /* <DEDUP_REMOVED lines=30> */
[----:B------:R-:W-:-:S07]  /*2880*/  FADD R22, R22, R55 ;  /* 0x0000003716167221 */ /* 0x000fce0000000000 */
.L_x_35:
[----:B0-----:R-:W-:Y:S01]  /*2890*/  ISETP.GE.AND P0, PT, R16, 0x1, PT ;  /* 0x000000011000780c */ /* 0x001fe20003f06270 */
[----:B------:R0:W-:Y:S01]  /*28a0*/  SYNCS.ARRIVE.TRANS64.A1T0 RZ, [R17+UR23], RZ ;  /* 0x000000ff11ff79a7 */ /* 0x0001e20008100017 */
[----:B------:R-:W-:-:S11]  /*28b0*/  WARPGROUP.DEPBAR.LE gsb0, 0x0 ;  /* 0x00008000000079c5 */ /* 0x000fd60000010000 */
[----:B------:R-:W-:Y:S05]  /*28c0*/  @!P0 BRA `(.L_x_36) ;  /* 0x0000000000488947 */ /* 0x000fea0003800000 */
[----:B------:R-:W-:-:S13]  /*28d0*/  ISETP.NE.AND P0, PT, R86, 0x3, PT ;  /* 0x000000035600780c */ /* 0x000fda0003f05270 */
[----:B------:R-:W-:Y:S05]  /*28e0*/  @!P0 BRA `(.L_x_37) ;  /* 0x0000000000048947 */ /* 0x000fea0003800000 */
[----:B------:R-:W-:Y:S01]  /*28f0*/  BPT.TRAP 0x1 ;  /* 0x000000040000795c */ /* 0x000fe20000300000 */
.L_x_37:
[----:B------:R-:W-:-:S13]  /*2900*/  ISETP.NE.AND P0, PT, R13, RZ, PT ;  /* 0x000000ff0d00720c */ /* 0x000fda0003f05270 */
[----:B------:R-:W-:-:S05]  /*2910*/  VOTEU.ANY UP0, P0 ;  /* 0x00000000003f7886 */ /* 0x000fca0000000100 */
[----:B------:R-:W-:-:S06]  /*2920*/  @UP0 UIADD3 UR6, UR10, UR5, URZ ;  /* 0x000000050a060290 */ /* 0x000fcc000fffe03f */
[----:B------:R-:W-:Y:S02]  /*2930*/  IMAD.U32 R16, RZ, RZ, UR6 ;  /* 0x00000006ff107e24 */ /* 0x000fe4000f8e00ff */
[----:B------:R-:W-:Y:S02]  /*2940*/  IMAD.U32 R19, RZ, RZ, UR6 ;  /* 0x00000006ff137e24 */ /* 0x000fe4000f8e00ff */
[----:B0-----:R-:W-:-:S05]  /*2950*/  @P0 IMAD.WIDE.U32 R16, R16, -0x33333333, RZ ;  /* 0xcccccccd10100825 */ /* 0x001fca00078e00ff */
[----:B------:R-:W-:-:S05]  /*2960*/  @P0 SHF.R.U32.HI R16, RZ, 0x2, R17 ;  /* 0x00000002ff100819 */ /* 0x000fca0000011611 */
[----:B------:R-:W-:-:S05]  /*2970*/  @P0 IMAD R16, R16, -0x5, R19 ;  /* 0xfffffffb10100824 */ /* 0x000fca00078e0213 */
[----:B------:R-:W-:-:S05]  /*2980*/  @P0 LEA R16, R16, UR9, 0x3 ;  /* 0x0000000910100c11 */ /* 0x000fca000f8e18ff */
[----:B------:R-:W-:-:S05]  /*2990*/  @P0 VIADD R17, R16, 0x28 ;  /* 0x0000002810110836 */ /* 0x000fca0000000000 */
[----:B------:R-:W-:-:S04]  /*29a0*/  @P0 PRMT R17, R12, 0x654, R17 ;  /* 0x000006540c110816 */ /* 0x000fc80000000011 */
[----:B------:R1:W-:Y:S01]  /*29b0*/  @P0 SYNCS.ARRIVE.TRANS64.RED.A1T0 RZ, [R17+URZ], RZ ;  /* 0x000000ff11ff09a7 */ /* 0x0003e2000810043f */
[----:B------:R-:W-:-:S13]  /*29c0*/  ISETP.GT.U32.AND P0, PT, R7, 0x1, PT ;  /* 0x000000010700780c */ /* 0x000fda0003f04070 */
[----:B-1----:R-:W-:Y:S05]  /*29d0*/  @P0 BRA `(.L_x_36) ;  /* 0x0000000000040947 */ /* 0x002fea0003800000 */
[----:B------:R-:W-:Y:S01]  /*29e0*/  BPT.TRAP 0x1 ;  /* 0x000000040000795c */ /* 0x000fe20000300000 */
.L_x_36:
[----:B------:R-:W-:Y:S01]  /*29f0*/  SHF.L.U32 R16, R87, 0x1f, RZ ;  /* 0x0000001f57107819 */ /* 0x000fe200000006ff */
[----:B------:R-:W-:Y:S01]  /*2a00*/  UIADD3 UR5, UR22, UR5, URZ ;  /* 0x0000000516057290 */ /* 0x000fe2000fffe03f */
[----:B------:R-:W1:Y:S01]  /*2a10*/  LDC R31, c[0x0][0x288] ;  /* 0x0000a200ff1f7b82 */ /* 0x000e620000000800 */
[----:B------:R-:W-:Y:S01]  /*2a20*/  UISETP.GE.U32.AND UP1, UPT, UR22, 0x5, UPT ;  /* 0x000000051600788c */ /* 0x000fe2000bf26070 */
[----:B------:R-:W-:Y:S01]  /*2a30*/  IMAD.SHL.U32 R24, R20, 0x2, RZ ;  /* 0x0000000214187824 */ /* 0x000fe200078e00ff */
[----:B------:R-:W-:Y:S02]  /*2a40*/  UISETP.GT.U32.AND UP0, UPT, UR5, 0x4, UPT ;  /* 0x000000040500788c */ /* 0x000fe4000bf04070 */
[----:B------:R-:W-:Y:S02]  /*2a50*/  UIMAD.WIDE.U32 UR6, UR5, -0x33333333, URZ ;  /* 0xcccccccd050678a5 */ /* 0x000fe4000f8e003f */
[----:B------:R-:W-:Y:S01]  /*2a60*/  UISETP.LT.U32.AND UP0, UPT, UR22, 0x5, UP0 ;  /* 0x000000051600788c */ /* 0x000fe20008701070 */
[----:B------:R-:W4:Y:S01]  /*2a70*/  SYNCS.PHASECHK.TRANS64.TRYWAIT P0, [UR11+0x8], R16 ;  /* 0x00000810ff0075a7 */ /* 0x000f22000800014b */
[----:B------:R-:W-:Y:S01]  /*2a80*/  USHF.R.U32.HI UR6, URZ, 0x2, UR7 ;  /* 0x000000023f067899 */ /* 0x000fe20008011607 */
[----:B------:R-:W-:Y:S01]  /*2a90*/  SHF.R.S32.HI R25, RZ, 0x1f, R24 ;  /* 0x0000001fff197819 */ /* 0x000fe20000011418 */
[----:B------:R-:W-:-:S02]  /*2aa0*/  USEL UR8, URZ, 0x1, !UP0 ;  /* 0x000000013f087887 */ /* 0x000fc4000c000000 */
[----:B------:R-:W-:Y:S02]  /*2ab0*/  UIMAD UR5, UR6, -0x5, UR5 ;  /* 0xfffffffb060578a4 */ /* 0x000fe4000f8e0205 */
[----:B------:R-:W-:-:S04]  /*2ac0*/  ULOP3.LUT UR4, UR4, UR8, URZ, 0x3c, !UPT ;  /* 0x0000000804047292 */ /* 0x000fc8000f8e3c3f */
[----:B------:R-:W-:Y:S01]  /*2ad0*/  @UP1 ULOP3.LUT UR4, UR4, 0x1, UR6, 0x78, !UPT ;  /* 0x0000000104041892 */ /* 0x000fe2000f8e7806 */
[----:B-1--4-:R-:W-:Y:S11]  /*2ae0*/  @!P0 BRA `(.L_x_38) ;  /* 0x0000003c00e48947 */ /* 0x012ff60003800000 */
.L_x_133:
[----:B------:R-:W-:Y:S01]  /*2af0*/  IMAD.SHL.U32 R33, R4, 0x40, RZ ;  /* 0x0000004004217824 */ /* 0x000fe200078e00ff */
[----:B------:R-:W-:Y:S01]  /*2b00*/  ULDC UR8, c[0x0][0x284] ;  /* 0x0000a10000087ab9 */ /* 0x000fe20000000800 */
[----:B------:R-:W-:Y:S01]  /*2b10*/  IMAD.SHL.U32 R4, R6, 0x40, RZ ;  /* 0x0000004006047824 */ /* 0x000fe200078e00ff */
[----:B------:R-:W-:Y:S01]  /*2b20*/  SHF.R.S32.HI R32, RZ, 0x1f, R5 ;  /* 0x0000001fff207819 */ /* 0x000fe20000011405 */
[----:B------:R-:W-:Y:S01]  /*2b30*/  ULDC.64 UR6, c[0x0][0x5d0] ;  /* 0x0001740000067ab9 */ /* 0x000fe20000000a00 */
[----:B------:R-:W-:Y:S01]  /*2b40*/  SHF.R.S32.HI R30, RZ, 0x1f, R33 ;  /* 0x0000001fff1e7819 */ /* 0x000fe20000011421 */
[----:B0-----:R-:W-:Y:S01]  /*2b50*/  IMAD.WIDE.U32 R16, R5, UR6, R24 ;  /* 0x0000000605107c25 */ /* 0x001fe2000f8e0018 */
[----:B------:R-:W-:-:S03]  /*2b60*/  ISETP.GE.AND P0, PT, R4, UR8, PT ;  /* 0x0000000804007c0c */ /* 0x000fc6000bf06270 */
[----:B------:R-:W-:Y:S01]  /*2b70*/  IMAD R18, R32, UR6, RZ ;  /* 0x0000000620127c24 */ /* 0x000fe2000f8e02ff */
[C---:B------:R-:W-:Y:S02]  /*2b80*/  ISETP.GE.OR P0, PT, R33.reuse, R31, P0 ;  /* 0x0000001f2100720c */ /* 0x040fe40000706670 */
[----:B------:R-:W-:Y:S01]  /*2b90*/  IADD3 R16, P1, R33, R16, RZ ;  /* 0x0000001021107210 */ /* 0x000fe20007f3e0ff */
[----:B------:R-:W-:-:S05]  /*2ba0*/  IMAD R19, R5, UR7, R18 ;  /* 0x0000000705137c24 */ /* 0x000fca000f8e0212 */
[----:B------:R-:W-:-:S05]  /*2bb0*/  IADD3.X R17, R30, R17, R19, P1, !PT ;  /* 0x000000111e117210 */ /* 0x000fca0000ffe413 */
[----:B------:R-:W-:Y:S05]  /*2bc0*/  @P0 BRA `(.L_x_39) ;  /* 0x0000002400a80947 */ /* 0x000fea0003800000 */
[----:B------:R-:W0:Y:S01]  /*2bd0*/  LDC.64 R26, c[0x0][0x5c8] ;  /* 0x00017200ff1a7b82 */ /* 0x000e220000000a00 */
[----:B------:R-:W-:Y:S01]  /*2be0*/  IMAD.WIDE R28, R6, 0x40, R10 ;  /* 0x00000040061c7825 */ /* 0x000fe200078e020a */
[----:B------:R-:W-:Y:S01]  /*2bf0*/  ULDC.64 UR6, c[0x0][0x5c0] ;  /* 0x0001700000067ab9 */ /* 0x000fe20000000a00 */
[----:B------:R-:W-:Y:S02]  /*2c00*/  BSSY B0, `(.L_x_39) ;  /* 0x0000266000007945 */ /* 0x000fe40003800000 */
[-C--:B0-----:R-:W-:Y:S02]  /*2c10*/  IMAD R6, R29, R26.reuse, RZ ;  /* 0x0000001a1d067224 */ /* 0x081fe400078e02ff */
[----:B------:R-:W-:-:S04]  /*2c20*/  IMAD.WIDE.U32 R16, R28, R26, R16 ;  /* 0x0000001a1c107225 */ /* 0x000fc800078e0010 */
[----:B------:R-:W-:Y:S01]  /*2c30*/  IMAD R19, R28, R27, R6 ;  /* 0x0000001b1c137224 */ /* 0x000fe200078e0206 */
[----:B------:R-:W-:Y:S02]  /*2c40*/  LEA R18, P0, R26, R16, 0x3 ;  /* 0x000000101a127211 */ /* 0x000fe400078018ff */
[----:B------:R-:W-:Y:S01]  /*2c50*/  IADD3 R16, P1, R16, UR6, RZ ;  /* 0x0000000610107c10 */ /* 0x000fe2000ff3e0ff */
[----:B------:R-:W-:Y:S01]  /*2c60*/  IMAD.IADD R19, R17, 0x1, R19 ;  /* 0x0000000111137824 */ /* 0x000fe200078e0213 */
[----:B------:R-:W-:-:S04]  /*2c70*/  IADD3 R18, P2, R18, UR6, RZ ;  /* 0x0000000612127c10 */ /* 0x000fc8000ff5e0ff */
[----:B------:R-:W-:Y:S01]  /*2c80*/  LEA.HI.X R6, R26, R19, R27, 0x3, P0 ;  /* 0x000000131a067211 */ /* 0x000fe200000f1c1b */
[----:B------:R-:W-:Y:S01]  /*2c90*/  IMAD R26, R20, -0x2, R31 ;  /* 0xfffffffe141a7824 */ /* 0x000fe200078e021f */
[----:B---3-5:R-:W-:Y:S02]  /*2ca0*/  FSETP.NEU.AND P0, PT, R15, RZ, PT ;  /* 0x000000ff0f00720b */ /* 0x028fe40003f0d000 */
[----:B------:R-:W-:Y:S01]  /*2cb0*/  IADD3.X R17, R19, UR7, RZ, P1, !PT ;  /* 0x0000000713117c10 */ /* 0x000fe20008ffe4ff */
[----:B------:R-:W-:Y:S01]  /*2cc0*/  IMAD.IADD R26, R26, 0x1, -R33 ;  /* 0x000000011a1a7824 */ /* 0x000fe200078e0a21 */
[----:B------:R-:W-:Y:S01]  /*2cd0*/  IADD3.X R19, R6, UR7, RZ, P2, !PT ;  /* 0x0000000706137c10 */ /* 0x000fe200097fe4ff */
[----:B------:R-:W-:-:S08]  /*2ce0*/  IMAD.IADD R6, R21, 0x1, -R4 ;  /* 0x0000000115067824 */ /* 0x000fd000078e0a04 */
[----:B------:R-:W-:Y:S05]  /*2cf0*/  @!P0 BRA `(.L_x_40) ;  /* 0x0000001c00188947 */ /* 0x000fea0003800000 */
[----:B------:R-:W-:Y:S01]  /*2d00*/  ULDC.64 UR6, c[0x0][0x5b8] ;  /* 0x00016e0000067ab9 */ /* 0x000fe20000000a00 */
[----:B------:R-:W-:Y:S01]  /*2d10*/  ULDC.64 UR16, c[0x0][0x5a8] ;  /* 0x00016a0000107ab9 */ /* 0x000fe20000000a00 */
[----:B------:R-:W-:Y:S01]  /*2d20*/  IMAD.WIDE.U32 R24, R5, UR6, R24 ;  /* 0x0000000605187c25 */ /* 0x000fe2000f8e0018 */
[----:B------:R-:W-:Y:S03]  /*2d30*/  BSSY B1, `(.L_x_41) ;  /* 0x0000010000017945 */ /* 0x000fe60003800000 */
[----:B------:R-:W-:Y:S01]  /*2d40*/  IMAD R4, R32, UR6, RZ ;  /* 0x0000000620047c24 */ /* 0x000fe2000f8e02ff */
[----:B------:R-:W-:-:S03]  /*2d50*/  IADD3 R24, P0, R33, R24, RZ ;  /* 0x0000001821187210 */ /* 0x000fc60007f1e0ff */
[----:B------:R-:W-:Y:S01]  /*2d60*/  IMAD R5, R5, UR7, R4 ;  /* 0x0000000705057c24 */ /* 0x000fe2000f8e0204 */
[----:B------:R-:W-:Y:S02]  /*2d70*/  ULDC.64 UR6, c[0x0][0x5b0] ;  /* 0x00016c0000067ab9 */ /* 0x000fe40000000a00 */
[----:B------:R-:W-:Y:S02]  /*2d80*/  IMAD R27, R29, UR6, RZ ;  /* 0x000000061d1b7c24 */ /* 0x000fe4000f8e02ff */
[----:B------:R-:W-:Y:S02]  /*2d90*/  IADD3.X R25, R30, R25, R5, P0, !PT ;  /* 0x000000191e197210 */ /* 0x000fe400007fe405 */
[----:B------:R-:W-:Y:S01]  /*2da0*/  ISETP.GE.AND P0, PT, R26, 0x1, PT ;  /* 0x000000011a00780c */ /* 0x000fe20003f06270 */
[C---:B------:R-:W-:Y:S02]  /*2db0*/  IMAD R27, R28.reuse, UR7, R27 ;  /* 0x000000071c1b7c24 */ /* 0x040fe4000f8e021b */
[----:B------:R-:W-:Y:S01]  /*2dc0*/  IMAD.WIDE.U32 R4, R28, UR6, R24 ;  /* 0x000000061c047c25 */ /* 0x000fe2000f8e0018 */
[----:B------:R-:W-:-:S02]  /*2dd0*/  ISETP.LT.OR P3, PT, R6, 0x1, !P0 ;  /* 0x000000010600780c */ /* 0x000fc40004761670 */
[----:B------:R-:W-:-:S04]  /*2de0*/  IADD3 R4, P1, R4, UR16, RZ ;  /* 0x0000001004047c10 */ /* 0x000fc8000ff3e0ff */
[--C-:B------:R-:W-:Y:S02]  /*2df0*/  IADD3.X R5, R5, UR17, R27.reuse, P1, !PT ;  /* 0x0000001105057c10 */ /* 0x100fe40008ffe41b */
[----:B------:R-:W-:-:S05]  /*2e00*/  PRMT R27, RZ, 0x7610, R27 ;  /* 0x00007610ff1b7816 */ /* 0x000fca000000001b */
[----:B------:R-:W-:Y:S05]  /*2e10*/  @P3 BRA `(.L_x_42) ;  /* 0x0000000000043947 */ /* 0x000fea0003800000 */
[----:B------:R0:W5:Y:S02]  /*2e20*/  LDG.E.U8 R27, desc[UR20][R4.64] ;  /* 0x00000014041b7981 */ /* 0x000164000c1e1100 */
.L_x_42:
[----:B------:R-:W-:Y:S05]  /*2e30*/  BSYNC B1 ;  /* 0x0000000000017941 */ /* 0x000fea0003800000 */
.L_x_41:
[----:B-----5:R-:W-:Y:S01]  /*2e40*/  LOP3.LUT R27, R27, 0xff, RZ, 0xc0, !PT ;  /* 0x000000ff1b1b7812 */ /* 0x020fe200078ec0ff */
[----:B------:R-:W-:Y:S01]  /*2e50*/  BSSY B1, `(.L_x_43) ;  /* 0x000000c000017945 */ /* 0x000fe20003800000 */
[----:B------:R-:W-:Y:S02]  /*2e60*/  ISETP.GE.AND P1, PT, R26, 0x2, PT ;  /* 0x000000021a00780c */ /* 0x000fe40003f26270 */
[----:B------:R-:W-:Y:S02]  /*2e70*/  F2FP.F16.E4M3.UNPACK_B R27, R27 ;  /* 0x0000001bff1b723e */ /* 0x000fe400020006ff */
[----:B------:R-:W-:-:S03]  /*2e80*/  ISETP.LT.OR P2, PT, R6, 0x1, !P1 ;  /* 0x000000010600780c */ /* 0x000fc60004f41670 */
[----:B------:R-:W-:Y:S01]  /*2e90*/  HADD2.F32 R30, -RZ, R27.H0_H0 ;  /* 0x2000001bff1e7230 */ /* 0x000fe20000004100 */
[----:B------:R-:W-:-:S04]  /*2ea0*/  PRMT R27, RZ, 0x7610, R27 ;  /* 0x00007610ff1b7816 */ /* 0x000fc8000000001b */
[----:B------:R-:W-:-:S04]  /*2eb0*/  FMUL R30, R30, R15 ;  /* 0x0000000f1e1e7220 */ /* 0x000fc80000400000 */
[----:B--2---:R-:W-:-:S05]  /*2ec0*/  FFMA R30, R85, R14, R30 ;  /* 0x0000000e551e7223 */ /* 0x004fca000000001e */
[----:B------:R-:W-:-:S05]  /*2ed0*/  F2FP.SATFINITE.E4M3.F32.PACK_AB_MERGE_C R31, RZ, R30, RZ ;  /* 0x0000001eff1f723e */ /* 0x000fca00048070ff */
[----:B------:R1:W-:Y:S01]  /*2ee0*/  @!P3 STG.E.U8 desc[UR20][R16.64], R31 ;  /* 0x0000001f1000b986 */ /* 0x0003e2000c101114 */
[----:B------:R-:W-:Y:S05]  /*2ef0*/  @P2 BRA `(.L_x_44) ;  /* 0x0000000000042947 */ /* 0x000fea0003800000 */
[----:B------:R2:W5:Y:S02]  /*2f00*/  LDG.E.U8 R27, desc[UR20][R4.64+0x1] ;  /* 0x00000114041b7981 */ /* 0x000564000c1e1100 */
.L_x_44:
[----:B------:R-:W-:Y:S05]  /*2f10*/  BSYNC B1 ;  /* 0x0000000000017941 */ /* 0x000fea0003800000 */
.L_x_43:
[----:B-----5:R-:W-:Y:S01]  /*2f20*/  LOP3.LUT R27, R27, 0xff, RZ, 0xc0, !PT ;  /* 0x000000ff1b1b7812 */ /* 0x020fe200078ec0ff */
[----:B------:R-:W-:Y:S01]  /*2f30*/  BSSY B1, `(.L_x_45) ;  /* 0x0000012000017945 */ /* 0x000fe20003800000 */
[----:B-1----:R-:W-:Y:S02]  /*2f40*/  IADD3 R31, P3, R28, 0x8, RZ ;  /* 0x000000081c1f7810 */ /* 0x002fe40007f7e0ff */
[----:B------:R-:W-:Y:S02]  /*2f50*/  F2FP.F16.E4M3.UNPACK_B R27, R27 ;  /* 0x0000001bff1b723e */ /* 0x000fe400020006ff */
[----:B------:R-:W-:Y:S01]  /*2f60*/  ISETP.LT.OR P0, PT, R6, 0x9, !P0 ;  /* 0x000000090600780c */ /* 0x000fe20004701670 */
[----:B------:R-:W-:Y:S02]  /*2f70*/  IMAD.X R29, RZ, RZ, R29, P3 ;  /* 0x000000ffff1d7224 */ /* 0x000fe400018e061d */
[----:B------:R-:W-:Y:S02]  /*2f80*/  HADD2.F32 R28, -RZ, R27.H0_H0 ;  /* 0x2000001bff1c7230 */ /* 0x000fe40000004100 */
[----:B------:R-:W-:-:S04]  /*2f90*/  IMAD.WIDE.U32 R24, R31, UR6, R24 ;  /* 0x000000061f187c25 */ /* 0x000fc8000f8e0018 */
[----:B------:R-:W-:Y:S01]  /*2fa0*/  FMUL R27, R28, R15 ;  /* 0x0000000f1c1b7220 */ /* 0x000fe20000400000 */
[----:B------:R-:W-:Y:S01]  /*2fb0*/  IMAD R28, R29, UR6, RZ ;  /* 0x000000061d1c7c24 */ /* 0x000fe2000f8e02ff */
[----:B------:R-:W-:Y:S02]  /*2fc0*/  IADD3 R24, P3, R24, UR16, RZ ;  /* 0x0000001018187c10 */ /* 0x000fe4000ff7e0ff */
[----:B------:R-:W-:Y:S01]  /*2fd0*/  FFMA R27, R84, R14, R27 ;  /* 0x0000000e541b7223 */ /* 0x000fe2000000001b */
[----:B------:R-:W-:-:S04]  /*2fe0*/  IMAD R31, R31, UR7, R28 ;  /* 0x000000071f1f7c24 */ /* 0x000fc8000f8e021c */
[----:B------:R-:W-:Y:S02]  /*2ff0*/  F2FP.SATFINITE.E4M3.F32.PACK_AB_MERGE_C R29, RZ, R27, RZ ;  /* 0x0000001bff1d723e */ /* 0x000fe400048070ff */
[----:B------:R-:W-:Y:S02]  /*3000*/  IADD3.X R25, R25, UR17, R31, P3, !PT ;  /* 0x0000001119197c10 */ /* 0x000fe40009ffe41f */
[----:B------:R-:W-:Y:S01]  /*3010*/  PRMT R27, RZ, 0x7610, R27 ;  /* 0x00007610ff1b7816 */ /* 0x000fe2000000001b */
[----:B------:R1:W-:Y:S01]  /*3020*/  @!P2 STG.E.U8 desc[UR20][R16.64+0x1], R29 ;  /* 0x0000011d1000a986 */ /* 0x0003e2000c101114 */
[----:B------:R-:W-:Y:S05]  /*3030*/  @P0 BRA `(.L_x_46) ;  /* 0x0000000000040947 */ /* 0x000fea0003800000 */
[----:B------:R3:W5:Y:S02]  /*3040*/  LDG.E.U8 R27, desc[UR20][R24.64] ;  /* 0x00000014181b7981 */ /* 0x000764000c1e1100 */
.L_x_46:
[----:B------:R-:W-:Y:S05]  /*3050*/  BSYNC B1 ;  /* 0x0000000000017941 */ /* 0x000fea0003800000 */
.L_x_45:
[----:B-----5:R-:W-:Y:S01]  /*3060*/  LOP3.LUT R27, R27, 0xff, RZ, 0xc0, !PT ;  /* 0x000000ff1b1b7812 */ /* 0x020fe200078ec0ff */
[----:B------:R-:W-:Y:S01]  /*3070*/  BSSY B1, `(.L_x_47) ;  /* 0x000000b000017945 */ /* 0x000fe20003800000 */
[----:B------:R-:W-:Y:S02]  /*3080*/  ISETP.LT.OR P1, PT, R6, 0x9, !P1 ;  /* 0x000000090600780c */ /* 0x000fe40004f21670 */
[----:B------:R-:W-:-:S05]  /*3090*/  F2FP.F16.E4M3.UNPACK_B R27, R27 ;  /* 0x0000001bff1b723e */ /* 0x000fca00020006ff */
[----:B------:R-:W-:Y:S01]  /*30a0*/  HADD2.F32 R28, -RZ, R27.H0_H0 ;  /* 0x2000001bff1c7230 */ /* 0x000fe20000004100 */
[----:B------:R-:W-:-:S04]  /*30b0*/  PRMT R27, RZ, 0x7610, R27 ;  /* 0x00007610ff1b7816 */ /* 0x000fc8000000001b */
[----:B------:R-:W-:-:S04]  /*30c0*/  FMUL R28, R28, R15 ;  /* 0x0000000f1c1c7220 */ /* 0x000fc80000400000 */
[----:B------:R-:W-:-:S05]  /*30d0*/  FFMA R28, R83, R14, R28 ;  /* 0x0000000e531c7223 */ /* 0x000fca000000001c */
[----:B-1----:R-:W-:-:S05]  /*30e0*/  F2FP.SATFINITE.E4M3.F32.PACK_AB_MERGE_C R29, RZ, R28, RZ ;  /* 0x0000001cff1d723e */ /* 0x002fca00048070ff */
[----:B------:R1:W-:Y:S01]  /*30f0*/  @!P0 STG.E.U8 desc[UR20][R18.64], R29 ;  /* 0x0000001d12008986 */ /* 0x0003e2000c101114 */
[----:B------:R-:W-:Y:S05]  /*3100*/  @P1 BRA `(.L_x_48) ;  /* 0x0000000000041947 */ /* 0x000fea0003800000 */
[----:B------:R4:W5:Y:S02]  /*3110*/  LDG.E.U8 R27, desc[UR20][R24.64+0x1] ;  /* 0x00000114181b7981 */ /* 0x000964000c1e1100 */
.L_x_48:
[----:B------:R-:W-:Y:S05]  /*3120*/  BSYNC B1 ;  /* 0x0000000000017941 */ /* 0x000fea0003800000 */
.L_x_47:
[----:B-----5:R-:W-:Y:S01]  /*3130*/  LOP3.LUT R27, R27, 0xff, RZ, 0xc0, !PT ;  /* 0x000000ff1b1b7812 */ /* 0x020fe200078ec0ff */
[----:B------:R-:W-:Y:S01]  /*3140*/  BSSY B1, `(.L_x_49) ;  /* 0x000000c000017945 */ /* 0x000fe20003800000 */
[----:B------:R-:W-:Y:S02]  /*3150*/  ISETP.GE.AND P0, PT, R26, 0x9, PT ;  /* 0x000000091a00780c */ /* 0x000fe40003f06270 */
[----:B------:R-:W-:Y:S02]  /*3160*/  F2FP.F16.E4M3.UNPACK_B R27, R27 ;  /* 0x0000001bff1b723e */ /* 0x000fe400020006ff */
[----:B------:R-:W-:-:S03]  /*3170*/  ISETP.LT.OR P2, PT, R6, 0x1, !P0 ;  /* 0x000000010600780c */ /* 0x000fc60004741670 */
[----:B------:R-:W-:-:S05]  /*3180*/  HADD2.F32 R28, -RZ, R27.H0_H0 ;  /* 0x2000001bff1c7230 */ /* 0x000fca0000004100 */
[----:B------:R-:W-:-:S04]  /*3190*/  FMUL R27, R28, R15 ;  /* 0x0000000f1c1b7220 */ /* 0x000fc80000400000 */
[----:B------:R-:W-:-:S05]  /*31a0*/  FFMA R27, R82, R14, R27 ;  /* 0x0000000e521b7223 */ /* 0x000fca000000001b */
[----:B-1----:R-:W-:Y:S02]  /*31b0*/  F2FP.SATFINITE.E4M3.F32.PACK_AB_MERGE_C R29, RZ, R27, RZ ;  /* 0x0000001bff1d723e */ /* 0x002fe400048070ff */
[----:B------:R-:W-:-:S03]  /*31c0*/  PRMT R27, RZ, 0x7610, R27 ;  /* 0x00007610ff1b7816 */ /* 0x000fc6000000001b */
[----:B------:R1:W-:Y:S01]  /*31d0*/  @!P1 STG.E.U8 desc[UR20][R18.64+0x1], R29 ;  /* 0x0000011d12009986 */ /* 0x0003e2000c101114 */
[----:B------:R-:W-:Y:S05]  /*31e0*/  @P2 BRA `(.L_x_50) ;  /* 0x0000000000042947 */ /* 0x000fea0003800000 */
[----:B------:R0:W5:Y:S02]  /*31f0*/  LDG.E.U8 R27, desc[UR20][R4.64+0x8] ;  /* 0x00000814041b7981 */ /* 0x000164000c1e1100 */
.L_x_50:
[----:B------:R-:W-:Y:S05]  /*3200*/  BSYNC B1 ;  /* 0x0000000000017941 */ /* 0x000fea0003800000 */
.L_x_49:
        /* <DEDUP_REMOVED lines=13> */
.L_x_52:
[----:B------:R-:W-:Y:S05]  /*32e0*/  BSYNC B1 ;  /* 0x0000000000017941 */ /* 0x000fea0003800000 */
.L_x_51:
[----:B-----5:R-:W-:Y:S01]  /*32f0*/  LOP3.LUT R27, R27, 0xff, RZ, 0xc0, !PT ;  /* 0x000000ff1b1b7812 */ /* 0x020fe200078ec0ff */
[----:B------:R-:W-:Y:S01]  /*3300*/  BSSY B1, `(.L_x_53) ;  /* 0x000000b000017945 */ /* 0x000fe20003800000 */
[----:B------:R-:W-:Y:S02]  /*3310*/  ISETP.LT.OR P0, PT, R6, 0x9, !P0 ;  /* 0x000000090600780c */ /* 0x000fe40004701670 */
[----:B------:R-:W-:-:S05]  /*3320*/  F2FP.F16.E4M3.UNPACK_B R27, R27 ;  /* 0x0000001bff1b723e */ /* 0x000fca00020006ff */
        /* <DEDUP_REMOVED lines=8> */
.L_x_54:
[----:B------:R-:W-:Y:S05]  /*33b0*/  BSYNC B1 ;  /* 0x0000000000017941 */ /* 0x000fea0003800000 */
.L_x_53:
        /* <DEDUP_REMOVED lines=12> */
.L_x_56:
[----:B------:R-:W-:Y:S05]  /*3480*/  BSYNC B1 ;  /* 0x0000000000017941 */ /* 0x000fea0003800000 */
.L_x_55:
        /* <DEDUP_REMOVED lines=13> */
.L_x_58:
[----:B------:R-:W-:Y:S05]  /*3560*/  BSYNC B1 ;  /* 0x0000000000017941 */ /* 0x000fea0003800000 */
.L_x_57:
        /* <DEDUP_REMOVED lines=13> */
.L_x_60:
[----:B------:R-:W-:Y:S05]  /*3640*/  BSYNC B1 ;  /* 0x0000000000017941 */ /* 0x000fea0003800000 */
.L_x_59:
        /* <DEDUP_REMOVED lines=12> */
.L_x_62:
[----:B------:R-:W-:Y:S05]  /*3710*/  BSYNC B1 ;  /* 0x0000000000017941 */ /* 0x000fea0003800000 */
.L_x_61:
        /* <DEDUP_REMOVED lines=12> */
.L_x_64:
[----:B------:R-:W-:Y:S05]  /*37e0*/  BSYNC B1 ;  /* 0x0000000000017941 */ /* 0x000fea0003800000 */
.L_x_63:
        /* <DEDUP_REMOVED lines=13> */
.L_x_66:
[----:B------:R-:W-:Y:S05]  /*38c0*/  BSYNC B1 ;  /* 0x0000000000017941 */ /* 0x000fea0003800000 */
.L_x_65:
        /* <DEDUP_REMOVED lines=13> */
.L_x_68:
[----:B------:R-:W-:Y:S05]  /*39a0*/  BSYNC B1 ;  /* 0x0000000000017941 */ /* 0x000fea0003800000 */
.L_x_67:
        /* <DEDUP_REMOVED lines=12> */
.L_x_70:
[----:B------:R-:W-:Y:S05]  /*3a70*/  BSYNC B1 ;  /* 0x0000000000017941 */ /* 0x000fea0003800000 */
.L_x_69:
        /* <DEDUP_REMOVED lines=12> */
.L_x_72:
[----:B------:R-:W-:Y:S05]  /*3b40*/  BSYNC B1 ;  /* 0x0000000000017941 */ /* 0x000fea0003800000 */
.L_x_71:
        /* <DEDUP_REMOVED lines=13> */
.L_x_74:
[----:B------:R-:W-:Y:S05]  /*3c20*/  BSYNC B1 ;  /* 0x0000000000017941 */ /* 0x000fea0003800000 */
.L_x_73:
        /* <DEDUP_REMOVED lines=13> */
.L_x_76:
[----:B------:R-:W-:Y:S05]  /*3d00*/  BSYNC B1 ;  /* 0x0000000000017941 */ /* 0x000fea0003800000 */
.L_x_75:
        /* <DEDUP_REMOVED lines=12> */
.L_x_78:
[----:B------:R-:W-:Y:S05]  /*3dd0*/  BSYNC B1 ;  /* 0x0000000000017941 */ /* 0x000fea0003800000 */
.L_x_77:
        /* <DEDUP_REMOVED lines=12> */
.L_x_80:
[----:B------:R-:W-:Y:S05]  /*3ea0*/  BSYNC B1 ;  /* 0x0000000000017941 */ /* 0x000fea0003800000 */
.L_x_79:
        /* <DEDUP_REMOVED lines=13> */
.L_x_82:
[----:B------:R-:W-:Y:S05]  /*3f80*/  BSYNC B1 ;  /* 0x0000000000017941 */ /* 0x000fea0003800000 */
.L_x_81:
        /* <DEDUP_REMOVED lines=13> */
.L_x_84:
[----:B------:R-:W-:Y:S05]  /*4060*/  BSYNC B1 ;  /* 0x0000000000017941 */ /* 0x000fea0003800000 */
.L_x_83:
        /* <DEDUP_REMOVED lines=12> */
.L_x_86:
[----:B------:R-:W-:Y:S05]  /*4130*/  BSYNC B1 ;  /* 0x0000000000017941 */ /* 0x000fea0003800000 */
.L_x_85:
        /* <DEDUP_REMOVED lines=12> */
.L_x_88:
[----:B------:R-:W-:Y:S05]  /*4200*/  BSYNC B1 ;  /* 0x0000000000017941 */ /* 0x000fea0003800000 */
.L_x_87:
        /* <DEDUP_REMOVED lines=13> */
.L_x_90:
[----:B------:R-:W-:Y:S05]  /*42e0*/  BSYNC B1 ;  /* 0x0000000000017941 */ /* 0x000fea0003800000 */
.L_x_89:
        /* <DEDUP_REMOVED lines=13> */
.L_x_92:
[----:B------:R-:W-:Y:S05]  /*43c0*/  BSYNC B1 ;  /* 0x0000000000017941 */ /* 0x000fea0003800000 */
.L_x_91:
        /* <DEDUP_REMOVED lines=12> */
.L_x_94:
[----:B------:R-:W-:Y:S05]  /*4490*/  BSYNC B1 ;  /* 0x0000000000017941 */ /* 0x000fea0003800000 */
.L_x_93:
        /* <DEDUP_REMOVED lines=12> */
.L_x_96:
[----:B------:R-:W-:Y:S05]  /*4560*/  BSYNC B1 ;  /* 0x0000000000017941 */ /* 0x000fea0003800000 */
.L_x_95:
        /* <DEDUP_REMOVED lines=13> */
.L_x_98:
[----:B------:R-:W-:Y:S05]  /*4640*/  BSYNC B1 ;  /* 0x0000000000017941 */ /* 0x000fea0003800000 */
.L_x_97:
[----:B-----5:R-:W-:Y:S01]  /*4650*/  LOP3.LUT R27, R27, 0xff, RZ, 0xc0, !PT ;  /* 0x000000ff1b1b7812 */ /* 0x020fe200078ec0ff */
[----:B------:R-:W-:Y:S01]  /*4660*/  BSSY B1, `(.L_x_99) ;  /* 0x000000c000017945 */ /* 0x000fe20003800000 */
[----:B------:R-:W-:Y:S02]  /*4670*/  ISETP.GE.AND P1, PT, R26, 0x3a, PT ;  /* 0x0000003a1a00780c */ /* 0x000fe40003f26270 */
[----:B------:R-:W-:Y:S02]  /*4680*/  F2FP.F16.E4M3.UNPACK_B R27, R27 ;  /* 0x0000001bff1b723e */ /* 0x000fe400020006ff */
[----:B------:R-:W-:Y:S02]  /*4690*/  ISETP.LT.OR P3, PT, R6, 0x1, !P1 ;  /* 0x000000010600780c */ /* 0x000fe40004f61670 */
[----:B------:R-:W-:Y:S01]  /*46a0*/  PRMT R26, RZ, 0x7610, R26 ;  /* 0x00007610ff1a7816 */ /* 0x000fe2000000001a */
[----:B------:R-:W-:-:S05]  /*46b0*/  HADD2.F32 R28, -RZ, R27.H0_H0 ;  /* 0x2000001bff1c7230 */ /* 0x000fca0000004100 */
[----:B------:R-:W-:-:S04]  /*46c0*/  FMUL R28, R28, R15 ;  /* 0x0000000f1c1c7220 */ /* 0x000fc80000400000 */
[----:B------:R-:W-:-:S05]  /*46d0*/  FFMA R28, R57, R14, R28 ;  /* 0x0000000e391c7223 */ /* 0x000fca000000001c */
[----:B------:R-:W-:-:S05]  /*46e0*/  F2FP.SATFINITE.E4M3.F32.PACK_AB_MERGE_C R27, RZ, R28, RZ ;  /* 0x0000001cff1b723e */ /* 0x000fca00048070ff */
[----:B------:R0:W-:Y:S01]  /*46f0*/  @!P2 STG.E.U8 desc[UR20][R16.64+0x38], R27 ;  /* 0x0000381b1000a986 */ /* 0x0001e2000c101114 */
[----:B------:R-:W-:Y:S05]  /*4700*/  @P3 BRA `(.L_x_100) ;  /* 0x0000000000043947 */ /* 0x000fea0003800000 */
[----:B------:R0:W5:Y:S02]  /*4710*/  LDG.E.U8 R26, desc[UR20][R4.64+0x39] ;  /* 0x00003914041a7981 */ /* 0x000164000c1e1100 */
.L_x_100:
[----:B------:R-:W-:Y:S05]  /*4720*/  BSYNC B1 ;  /* 0x0000000000017941 */ /* 0x000fea0003800000 */
.L_x_99:
[----:B-----5:R-:W-:Y:S01]  /*4730*/  LOP3.LUT R26, R26, 0xff, RZ, 0xc0, !PT ;  /* 0x000000ff1a1a7812 */ /* 0x020fe200078ec0ff */
[----:B------:R-:W-:Y:S01]  /*4740*/  BSSY B1, `(.L_x_101) ;  /* 0x000000b000017945 */ /* 0x000fe20003800000 */
[----:B------:R-:W-:Y:S02]  /*4750*/  ISETP.LT.OR P0, PT, R6, 0x9, !P0 ;  /* 0x000000090600780c */ /* 0x000fe40004701670 */
[----:B------:R-:W-:Y:S02]  /*4760*/  F2FP.F16.E4M3.UNPACK_B R26, R26 ;  /* 0x0000001aff1a723e */ /* 0x000fe400020006ff */
[----:B0-2---:R-:W-:-:S03]  /*4770*/  PRMT R4, RZ, 0x7610, R4 ;  /* 0x00007610ff047816 */ /* 0x005fc60000000004 */
[----:B------:R-:W-:-:S05]  /*4780*/  HADD2.F32 R26, -RZ, R26.H0_H0 ;  /* 0x2000001aff1a7230 */ /* 0x000fca0000004100 */
[----:B------:R-:W-:-:S04]  /*4790*/  FMUL R5, R26, R15 ;  /* 0x0000000f1a057220 */ /* 0x000fc80000400000 */
[----:B------:R-:W-:-:S05]  /*47a0*/  FFMA R5, R56, R14, R5 ;  /* 0x0000000e38057223 */ /* 0x000fca0000000005 */
[----:B------:R-:W-:-:S05]  /*47b0*/  F2FP.SATFINITE.E4M3.F32.PACK_AB_MERGE_C R5, RZ, R5, RZ ;  /* 0x00000005ff05723e */ /* 0x000fca00048070ff */
[----:B------:R0:W-:Y:S01]  /*47c0*/  @!P3 STG.E.U8 desc[UR20][R16.64+0x39], R5 ;  /* 0x000039051000b986 */ /* 0x0001e2000c101114 */
[----:B------:R-:W-:Y:S05]  /*47d0*/  @P0 BRA `(.L_x_102) ;  /* 0x0000000000040947 */ /* 0x000fea0003800000 */
[----:B------:R2:W5:Y:S02]  /*47e0*/  LDG.E.U8 R4, desc[UR20][R24.64+0x38] ;  /* 0x0000381418047981 */ /* 0x000564000c1e1100 */
.L_x_102:
[----:B------:R-:W-:Y:S05]  /*47f0*/  BSYNC B1 ;  /* 0x0000000000017941 */ /* 0x000fea0003800000 */
.L_x_101:
[----:B-----5:R-:W-:Y:S01]  /*4800*/  LOP3.LUT R4, R4, 0xff, RZ, 0xc0, !PT ;  /* 0x000000ff04047812 */ /* 0x020fe200078ec0ff */
[----:B------:R-:W-:Y:S01]  /*4810*/  BSSY B1, `(.L_x_103) ;  /* 0x000000b000017945 */ /* 0x000fe20003800000 */
[----:B------:R-:W-:Y:S02]  /*4820*/  ISETP.LT.OR P1, PT, R6, 0x9, !P1 ;  /* 0x000000090600780c */ /* 0x000fe40004f21670 */
[----:B------:R-:W-:-:S05]  /*4830*/  F2FP.F16.E4M3.UNPACK_B R4, R4 ;  /* 0x00000004ff04723e */ /* 0x000fca00020006ff */
[----:B------:R-:W-:-:S05]  /*4840*/  HADD2.F32 R4, -RZ, R4.H0_H0 ;  /* 0x20000004ff047230 */ /* 0x000fca0000004100 */
[----:B------:R-:W-:-:S04]  /*4850*/  FMUL R4, R4, R15 ;  /* 0x0000000f04047220 */ /* 0x000fc80000400000 */
[----:B------:R-:W-:-:S05]  /*4860*/  FFMA R4, R23, R14, R4 ;  /* 0x0000000e17047223 */ /* 0x000fca0000000004 */
[----:B0-----:R-:W-:Y:S02]  /*4870*/  F2FP.SATFINITE.E4M3.F32.PACK_AB_MERGE_C R5, RZ, R4, RZ ;  /* 0x00000004ff05723e */ /* 0x001fe400048070ff */
[----:B------:R-:W-:-:S03]  /*4880*/  PRMT R4, RZ, 0x7610, R4 ;  /* 0x00007610ff047816 */ /* 0x000fc60000000004 */
[----:B------:R0:W-:Y:S01]  /*4890*/  @!P0 STG.E.U8 desc[UR20][R18.64+0x38], R5 ;  /* 0x0000380512008986 */ /* 0x0001e2000c101114 */
[----:B------:R-:W-:Y:S05]  /*48a0*/  @P1 BRA `(.L_x_104) ;  /* 0x0000000000041947 */ /* 0x000fea0003800000 */
[----:B------:R0:W5:Y:S02]  /*48b0*/  LDG.E.U8 R4, desc[UR20][R24.64+0x39] ;  /* 0x0000391418047981 */ /* 0x000164000c1e1100 */
.L_x_104:
[----:B------:R-:W-:Y:S05]  /*48c0*/  BSYNC B1 ;  /* 0x0000000000017941 */ /* 0x000fea0003800000 */
.L_x_103:
[----:B------:R-:W-:Y:S05]  /*48d0*/  @P1 BRA `(.L_x_105) ;  /* 0x0000000800601947 */ /* 0x000fea0003800000 */
[----:B-----5:R-:W-:-:S04]  /*48e0*/  LOP3.LUT R4, R4, 0xff, RZ, 0xc0, !PT ;  /* 0x000000ff04047812 */ /* 0x020fc800078ec0ff */
[----:B------:R-:W-:-:S05]  /*48f0*/  F2FP.F16.E4M3.UNPACK_B R4, R4 ;  /* 0x00000004ff04723e */ /* 0x000fca00020006ff */
[----:B------:R-:W-:-:S05]  /*4900*/  HADD2.F32 R4, -RZ, R4.H0_H0 ;  /* 0x20000004ff047230 */ /* 0x000fca0000004100 */
[----:B0-----:R-:W-:-:S04]  /*4910*/  FMUL R5, R4, R15 ;  /* 0x0000000f04057220 */ /* 0x001fc80000400000 */
[----:B------:R-:W-:-:S05]  /*4920*/  FFMA R5, R22, R14, R5 ;  /* 0x0000000e16057223 */ /* 0x000fca0000000005 */
[----:B------:R-:W-:-:S05]  /*4930*/  F2FP.SATFINITE.E4M3.F32.PACK_AB_MERGE_C R5, RZ, R5, RZ ;  /* 0x00000005ff05723e */ /* 0x000fca00048070ff */
[----:B------:R0:W-:Y:S01]  /*4940*/  STG.E.U8 desc[UR20][R18.64+0x39], R5 ;  /* 0x0000390512007986 */ /* 0x0001e2000c101114 */
[----:B------:R-:W-:Y:S05]  /*4950*/  BRA `(.L_x_105) ;  /* 0x0000000800407947 */ /* 0x000fea0003800000 */
.L_x_40:
[C---:B------:R-:W-:Y:S01]  /*4960*/  ISETP.GE.AND P3, PT, R26.reuse, 0x1, PT ;  /* 0x000000011a00780c */ /* 0x040fe20003f66270 */
[-C--:B--2---:R-:W-:Y:S01]  /*4970*/  FMUL R85, R85, R14.reuse ;  /* 0x0000000e55557220 */ /* 0x084fe20000400000 */
[----:B------:R-:W-:Y:S01]  /*4980*/  ISETP.GE.AND P0, PT, R26, 0x2, PT ;  /* 0x000000021a00780c */ /* 0x000fe20003f06270 */
[-C--:B------:R-:W-:Y:S01]  /*4990*/  FMUL R84, R84, R14.reuse ;  /* 0x0000000e54547220 */ /* 0x080fe20000400000 */
[C---:B------:R-:W-:Y:S01]  /*49a0*/  ISETP.LT.OR P1, PT, R6.reuse, 0x1, !P3 ;  /* 0x000000010600780c */ /* 0x040fe20005f21670 */
[-C--:B------:R-:W-:Y:S01]  /*49b0*/  FMUL R83, R83, R14.reuse ;  /* 0x0000000e53537220 */ /* 0x080fe20000400000 */
[----:B------:R-:W-:Y:S01]  /*49c0*/  ISETP.LT.OR P2, PT, R6, 0x1, !P0 ;  /* 0x000000010600780c */ /* 0x000fe20004741670 */
[-C--:B------:R-:W-:Y:S01]  /*49d0*/  FMUL R82, R82, R14.reuse ;  /* 0x0000000e52527220 */ /* 0x080fe20000400000 */
[----:B------:R-:W-:Y:S01]  /*49e0*/  ISETP.LT.OR P3, PT, R6, 0x9, !P3 ;  /* 0x000000090600780c */ /* 0x000fe20005f61670 */
[-C--:B------:R-:W-:Y:S01]  /*49f0*/  FMUL R81, R81, R14.reuse ;  /* 0x0000000e51517220 */ /* 0x080fe20000400000 */
[----:B------:R-:W-:Y:S01]  /*4a00*/  F2FP.SATFINITE.E4M3.F32.PACK_AB_MERGE_C R85, RZ, R85, RZ ;  /* 0x00000055ff55723e */ /* 0x000fe200048070ff */
[----:B------:R-:W-:Y:S01]  /*4a10*/  FMUL R80, R80, R14 ;  /* 0x0000000e50507220 */ /* 0x000fe20000400000 */
[----:B------:R-:W-:Y:S01]  /*4a20*/  F2FP.SATFINITE.E4M3.F32.PACK_AB_MERGE_C R5, RZ, R84, RZ ;  /* 0x00000054ff05723e */ /* 0x000fe200048070ff */
[-C--:B------:R-:W-:Y:S01]  /*4a30*/  FMUL R79, R79, R14.reuse ;  /* 0x0000000e4f4f7220 */ /* 0x080fe20000400000 */
[----:B------:R-:W-:Y:S01]  /*4a40*/  F2FP.SATFINITE.E4M3.F32.PACK_AB_MERGE_C R83, RZ, R83, RZ ;  /* 0x00000053ff53723e */ /* 0x000fe200048070ff */
[-C--:B------:R-:W-:Y:S01]  /*4a50*/  FMUL R78, R78, R14.reuse ;  /* 0x0000000e4e4e7220 */ /* 0x080fe20000400000 */
[----:B------:R-:W-:Y:S01]  /*4a60*/  ISETP.LT.OR P0, PT, R6, 0x9, !P0 ;  /* 0x000000090600780c */ /* 0x000fe20004701670 */
[----:B------:R-:W-:Y:S01]  /*4a70*/  @!P1 STG.E.U8 desc[UR20][R16.64], R85 ;  /* 0x0000005510009986 */ /* 0x000fe2000c101114 */
[C---:B------:R-:W-:Y:S01]  /*4a80*/  ISETP.GE.AND P1, PT, R26.reuse, 0x9, PT ;  /* 0x000000091a00780c */ /* 0x040fe20003f26270 */
[-C--:B------:R-:W-:Y:S01]  /*4a90*/  FMUL R77, R77, R14.reuse ;  /* 0x0000000e4d4d7220 */ /* 0x080fe20000400000 */
[----:B------:R-:W-:Y:S01]  /*4aa0*/  F2FP.SATFINITE.E4M3.F32.PACK_AB_MERGE_C R81, RZ, R81, RZ ;  /* 0x00000051ff51723e */ /* 0x000fe200048070ff */
[----:B------:R0:W-:Y:S01]  /*4ab0*/  @!P2 STG.E.U8 desc[UR20][R16.64+0x1], R5 ;  /* 0x000001051000a986 */ /* 0x0001e2000c101114 */
[----:B------:R-:W-:Y:S01]  /*4ac0*/  ISETP.GE.AND P2, PT, R26, 0xa, PT ;  /* 0x0000000a1a00780c */ /* 0x000fe20003f46270 */
[----:B------:R-:W-:Y:S01]  /*4ad0*/  FMUL R76, R76, R14 ;  /* 0x0000000e4c4c7220 */ /* 0x000fe20000400000 */
[----:B------:R-:W-:Y:S01]  /*4ae0*/  F2FP.SATFINITE.E4M3.F32.PACK_AB_MERGE_C R25, RZ, R80, RZ ;  /* 0x00000050ff19723e */ /* 0x000fe200048070ff */
[----:B------:R-:W-:Y:S01]  /*4af0*/  @!P3 STG.E.U8 desc[UR20][R18.64], R83 ;  /* 0x000000531200b986 */ /* 0x000fe2000c101114 */
[----:B------:R-:W-:Y:S01]  /*4b00*/  ISETP.LT.OR P3, PT, R6, 0x1, !P1 ;  /* 0x000000010600780c */ /* 0x000fe20004f61670 */
[-C--:B------:R-:W-:Y:S01]  /*4b10*/  FMUL R74, R74, R14.reuse ;  /* 0x0000000e4a4a7220 */ /* 0x080fe20000400000 */
[C---:B------:R-:W-:Y:S01]  /*4b20*/  ISETP.LT.OR P5, PT, R6.reuse, 0x1, !P2 ;  /* 0x000000010600780c */ /* 0x040fe200057a1670 */
[-C--:B------:R-:W-:Y:S01]  /*4b30*/  FMUL R75, R75, R14.reuse ;  /* 0x0000000e4b4b7220 */ /* 0x080fe20000400000 */
[----:B------:R-:W-:Y:S01]  /*4b40*/  ISETP.LT.OR P1, PT, R6, 0x9, !P1 ;  /* 0x000000090600780c */ /* 0x000fe20004f21670 */
[-C--:B------:R-:W-:Y:S01]  /*4b50*/  FMUL R73, R73, R14.reuse ;  /* 0x0000000e49497220 */ /* 0x080fe20000400000 */
[----:B------:R-:W-:Y:S01]  /*4b60*/  F2FP.SATFINITE.E4M3.F32.PACK_AB_MERGE_C R79, RZ, R79, RZ ;  /* 0x0000004fff4f723e */ /* 0x000fe200048070ff */
[----:B------:R-:W-:Y:S01]  /*4b70*/  FMUL R72, R72, R14 ;  /* 0x0000000e48487220 */ /* 0x000fe20000400000 */
[----:B0-----:R-:W-:Y:S01]  /*4b80*/  F2FP.SATFINITE.E4M3.F32.PACK_AB_MERGE_C R5, RZ, R82, RZ ;  /* 0x00000052ff05723e */ /* 0x001fe200048070ff */
[-C--:B------:R-:W-:Y:S01]  /*4b90*/  FMUL R70, R70, R14.reuse ;  /* 0x0000000e46467220 */ /* 0x080fe20000400000 */
[----:B------:R-:W-:Y:S01]  /*4ba0*/  ISETP.LT.OR P2, PT, R6, 0x9, !P2 ;  /* 0x000000090600780c */ /* 0x000fe20005741670 */
[----:B------:R-:W-:Y:S01]  /*4bb0*/  FMUL R71, R71, R14 ;  /* 0x0000000e47477220 */ /* 0x000fe20000400000 */
[----:B------:R-:W-:Y:S01]  /*4bc0*/  F2FP.SATFINITE.E4M3.F32.PACK_AB_MERGE_C R27, RZ, R78, RZ ;  /* 0x0000004eff1b723e */ /* 0x000fe200048070ff */
[----:B------:R0:W-:Y:S01]  /*4bd0*/  @!P0 STG.E.U8 desc[UR20][R18.64+0x1], R5 ;  /* 0x0000010512008986 */ /* 0x0001e2000c101114 */
[C---:B------:R-:W-:Y:S01]  /*4be0*/  ISETP.GE.AND P0, PT, R26.reuse, 0x11, PT ;  /* 0x000000111a00780c */ /* 0x040fe20003f06270 */
[-C--:B------:R-:W-:Y:S01]  /*4bf0*/  FMUL R69, R69, R14.reuse ;  /* 0x0000000e45457220 */ /* 0x080fe20000400000 */
[----:B------:R-:W-:Y:S01]  /*4c00*/  F2FP.SATFINITE.E4M3.F32.PACK_AB_MERGE_C R77, RZ, R77, RZ ;  /* 0x0000004dff4d723e */ /* 0x000fe200048070ff */
[----:B------:R-:W-:Y:S01]  /*4c10*/  @!P3 STG.E.U8 desc[UR20][R16.64+0x8], R81 ;  /* 0x000008511000b986 */ /* 0x000fe2000c101114 */
[----:B------:R-:W-:Y:S01]  /*4c20*/  ISETP.GE.AND P3, PT, R26, 0x12, PT ;  /* 0x000000121a00780c */ /* 0x000fe20003f66270 */
[-C--:B------:R-:W-:Y:S01]  /*4c30*/  FMUL R68, R68, R14.reuse ;  /* 0x0000000e44447220 */ /* 0x080fe20000400000 */
[----:B------:R-:W-:Y:S01]  /*4c40*/  F2FP.SATFINITE.E4M3.F32.PACK_AB_MERGE_C R75, RZ, R75, RZ ;  /* 0x0000004bff4b723e */ /* 0x000fe200048070ff */
[----:B------:R1:W-:Y:S01]  /*4c50*/  @!P5 STG.E.U8 desc[UR20][R16.64+0x9], R25 ;  /* 0x000009191000d986 */ /* 0x0003e2000c101114 */
[C---:B------:R-:W-:Y:S01]  /*4c60*/  ISETP.LT.OR P5, PT, R6.reuse, 0x1, !P3 ;  /* 0x000000010600780c */ /* 0x040fe20005fa1670 */
[-C--:B------:R-:W-:Y:S01]  /*4c70*/  FMUL R67, R67, R14.reuse ;  /* 0x0000000e43437220 */ /* 0x080fe20000400000 */
[C---:B------:R-:W-:Y:S01]  /*4c80*/  ISETP.LT.OR P3, PT, R6.reuse, 0x9, !P3 ;  /* 0x000000090600780c */ /* 0x040fe20005f61670 */
[----:B------:R-:W-:Y:S01]  /*4c90*/  @!P1 STG.E.U8 desc[UR20][R18.64+0x8], R79 ;  /* 0x0000084f12009986 */ /* 0x000fe2000c101114 */
[----:B------:R-:W-:Y:S01]  /*4ca0*/  ISETP.LT.OR P1, PT, R6, 0x1, !P0 ;  /* 0x000000010600780c */ /* 0x000fe20004721670 */
[----:B------:R-:W-:Y:S01]  /*4cb0*/  FMUL R66, R66, R14 ;  /* 0x0000000e42427220 */ /* 0x000fe20000400000 */
[----:B0-----:R-:W-:Y:S01]  /*4cc0*/  F2FP.SATFINITE.E4M3.F32.PACK_AB_MERGE_C R5, RZ, R76, RZ ;  /* 0x0000004cff05723e */ /* 0x001fe200048070ff */
[----:B------:R-:W-:Y:S01]  /*4cd0*/  @!P2 STG.E.U8 desc[UR20][R18.64+0x9], R27 ;  /* 0x0000091b1200a986 */ /* 0x000fe2000c101114 */
[----:B------:R-:W-:Y:S01]  /*4ce0*/  ISETP.GE.AND P2, PT, R26, 0x19, PT ;  /* 0x000000191a00780c */ /* 0x000fe20003f46270 */
[-C--:B------:R-:W-:Y:S01]  /*4cf0*/  FMUL R65, R65, R14.reuse ;  /* 0x0000000e41417220 */ /* 0x080fe20000400000 */
[----:B------:R-:W-:Y:S01]  /*4d00*/  ISETP.LT.OR P0, PT, R6, 0x9, !P0 ;  /* 0x000000090600780c */ /* 0x000fe20004701670 */
[----:B------:R-:W-:Y:S01]  /*4d10*/  FMUL R64, R64, R14 ;  /* 0x0000000e40407220 */ /* 0x000fe20000400000 */
[----:B------:R-:W-:Y:S01]  /*4d20*/  ISETP.LT.OR P6, PT, R6, 0x1, !P2 ;  /* 0x000000010600780c */ /* 0x000fe200057c1670 */
[----:B------:R0:W-:Y:S01]  /*4d30*/  @!P5 STG.E.U8 desc[UR20][R16.64+0x11], R5 ;  /* 0x000011051000d986 */ /* 0x0001e2000c101114 */
[----:B-1----:R-:W-:Y:S01]  /*4d40*/  F2FP.SATFINITE.E4M3.F32.PACK_AB_MERGE_C R25, RZ, R74, RZ ;  /* 0x0000004aff19723e */ /* 0x002fe200048070ff */
[-C--:B------:R-:W-:Y:S01]  /*4d50*/  FMUL R62, R62, R14.reuse ;  /* 0x0000000e3e3e7220 */ /* 0x080fe20000400000 */
[----:B------:R-:W-:Y:S01]  /*4d60*/  F2FP.SATFINITE.E4M3.F32.PACK_AB_MERGE_C R73, RZ, R73, RZ ;  /* 0x00000049ff49723e */ /* 0x000fe200048070ff */
[----:B------:R-:W-:Y:S01]  /*4d70*/  @!P1 STG.E.U8 desc[UR20][R16.64+0x10], R77 ;  /* 0x0000104d10009986 */ /* 0x000fe2000c101114 */
[----:B------:R-:W-:Y:S01]  /*4d80*/  ISETP.GE.AND P1, PT, R26, 0x1a, PT ;  /* 0x0000001a1a00780c */ /* 0x000fe20003f26270 */
[-C--:B------:R-:W-:Y:S01]  /*4d90*/  FMUL R63, R63, R14.reuse ;  /* 0x0000000e3f3f7220 */ /* 0x080fe20000400000 */
[C---:B------:R-:W-:Y:S01]  /*4da0*/  ISETP.LT.OR P2, PT, R6.reuse, 0x9, !P2 ;  /* 0x000000090600780c */ /* 0x040fe20005741670 */
[----:B------:R1:W-:Y:S01]  /*4db0*/  @!P3 STG.E.U8 desc[UR20][R18.64+0x11], R25 ;  /* 0x000011191200b986 */ /* 0x0003e2000c101114 */
[C---:B------:R-:W-:Y:S01]  /*4dc0*/  ISETP.LT.OR P5, PT, R6.reuse, 0x1, !P1 ;  /* 0x000000010600780c */ /* 0x040fe20004fa1670 */
[----:B------:R-:W-:Y:S01]  /*4dd0*/  FMUL R61, R61, R14 ;  /* 0x0000000e3d3d7220 */ /* 0x000fe20000400000 */
[----:B------:R-:W-:Y:S01]  /*4de0*/  ISETP.LT.OR P3, PT, R6, 0x9, !P1 ;  /* 0x000000090600780c */ /* 0x000fe20004f61670 */
[----:B------:R-:W-:Y:S01]  /*4df0*/  @!P0 STG.E.U8 desc[UR20][R18.64+0x10], R75 ;  /* 0x0000104b12008986 */ /* 0x000fe2000c101114 */
[----:B0-----:R-:W-:Y:S01]  /*4e00*/  F2FP.SATFINITE.E4M3.F32.PACK_AB_MERGE_C R5, RZ, R72, RZ ;  /* 0x00000048ff05723e */ /* 0x001fe200048070ff */
[-C--:B------:R-:W-:Y:S01]  /*4e10*/  FMUL R60, R60, R14.reuse ;  /* 0x0000000e3c3c7220 */ /* 0x080fe20000400000 */
[C---:B------:R-:W-:Y:S01]  /*4e20*/  ISETP.GE.AND P0, PT, R26.reuse, 0x21, PT ;  /* 0x000000211a00780c */ /* 0x040fe20003f06270 */
[----:B------:R-:W-:Y:S01]  /*4e30*/  @!P6 STG.E.U8 desc[UR20][R16.64+0x18], R73 ;  /* 0x000018491000e986 */ /* 0x000fe2000c101114 */
[----:B------:R-:W-:Y:S01]  /*4e40*/  ISETP.GE.AND P1, PT, R26, 0x22, PT ;  /* 0x000000221a00780c */ /* 0x000fe20003f26270 */
[-C--:B------:R-:W-:Y:S01]  /*4e50*/  FMUL R59, R59, R14.reuse ;  /* 0x0000000e3b3b7220 */ /* 0x080fe20000400000 */
[----:B------:R-:W-:Y:S01]  /*4e60*/  ISETP.LT.OR P6, PT, R6, 0x1, !P0 ;  /* 0x000000010600780c */ /* 0x000fe200047c1670 */
[----:B------:R-:W-:Y:S01]  /*4e70*/  FMUL R58, R58, R14 ;  /* 0x0000000e3a3a7220 */ /* 0x000fe20000400000 */
[----:B-1----:R-:W-:Y:S01]  /*4e80*/  F2FP.SATFINITE.E4M3.F32.PACK_AB_MERGE_C R25, RZ, R70, RZ ;  /* 0x00000046ff19723e */ /* 0x002fe200048070ff */
[----:B------:R0:W-:Y:S01]  /*4e90*/  @!P5 STG.E.U8 desc[UR20][R16.64+0x19], R5 ;  /* 0x000019051000d986 */ /* 0x0001e2000c101114 */
[----:B------:R-:W-:Y:S01]  /*4ea0*/  ISETP.LT.OR P5, PT, R6, 0x1, !P1 ;  /* 0x000000010600780c */ /* 0x000fe20004fa1670 */
[-C--:B------:R-:W-:Y:S01]  /*4eb0*/  FMUL R57, R57, R14.reuse ;  /* 0x0000000e39397220 */ /* 0x080fe20000400000 */
[----:B------:R-:W-:Y:S01]  /*4ec0*/  F2FP.SATFINITE.E4M3.F32.PACK_AB_MERGE_C R71, RZ, R71, RZ ;  /* 0x00000047ff47723e */ /* 0x000fe200048070ff */
[----:B------:R1:W-:Y:S01]  /*4ed0*/  @!P3 STG.E.U8 desc[UR20][R18.64+0x19], R25 ;  /* 0x000019191200b986 */ /* 0x0003e2000c101114 */
[----:B------:R-:W-:Y:S01]  /*4ee0*/  F2FP.SATFINITE.E4M3.F32.PACK_AB_MERGE_C R69, RZ, R69, RZ ;  /* 0x00000045ff45723e */ /* 0x000fe200048070ff */
[----:B------:R-:W-:Y:S01]  /*4ef0*/  FMUL R56, R56, R14 ;  /* 0x0000000e38387220 */ /* 0x000fe20000400000 */
[----:B------:R-:W-:Y:S01]  /*4f00*/  F2FP.SATFINITE.E4M3.F32.PACK_AB_MERGE_C R27, RZ, R68, RZ ;  /* 0x00000044ff1b723e */ /* 0x000fe200048070ff */
[----:B------:R-:W-:Y:S01]  /*4f10*/  @!P2 STG.E.U8 desc[UR20][R18.64+0x18], R71 ;  /* 0x000018471200a986 */ /* 0x000fe2000c101114 */
[----:B------:R-:W-:Y:S01]  /*4f20*/  ISETP.LT.OR P3, PT, R6, 0x9, !P1 ;  /* 0x000000090600780c */ /* 0x000fe20004f61670 */
[-C--:B------:R-:W-:Y:S01]  /*4f30*/  FMUL R23, R23, R14.reuse ;  /* 0x0000000e17177220 */ /* 0x080fe20000400000 */
[----:B------:R-:W-:Y:S01]  /*4f40*/  ISETP.GE.AND P2, PT, R26, 0x29, PT ;  /* 0x000000291a00780c */ /* 0x000fe20003f46270 */
[----:B------:R-:W-:Y:S01]  /*4f50*/  @!P6 STG.E.U8 desc[UR20][R16.64+0x20], R69 ;  /* 0x000020451000e986 */ /* 0x000fe2000c101114 */
[----:B------:R-:W-:Y:S01]  /*4f60*/  ISETP.LT.OR P0, PT, R6, 0x9, !P0 ;  /* 0x000000090600780c */ /* 0x000fe20004701670 */
[----:B------:R-:W-:Y:S01]  /*4f70*/  FMUL R22, R22, R14 ;  /* 0x0000000e16167220 */ /* 0x000fe20000400000 */
[----:B------:R-:W-:Y:S01]  /*4f80*/  ISETP.GE.AND P1, PT, R26, 0x2a, PT ;  /* 0x0000002a1a00780c */ /* 0x000fe20003f26270 */
[----:B------:R-:W-:Y:S01]  /*4f90*/  @!P5 STG.E.U8 desc[UR20][R16.64+0x21], R27 ;  /* 0x0000211b1000d986 */ /* 0x000fe2000c101114 */
[----:B------:R-:W-:-:S02]  /*4fa0*/  ISETP.LT.OR P6, PT, R6, 0x1, !P2 ;  /* 0x000000010600780c */ /* 0x000fc400057c1670 */
[C---:B------:R-:W-:Y:S02]  /*4fb0*/  ISETP.LT.OR P5, PT, R6.reuse, 0x1, !P1 ;  /* 0x000000010600780c */ /* 0x040fe40004fa1670 */
[----:B------:R-:W-:Y:S02]  /*4fc0*/  F2FP.SATFINITE.E4M3.F32.PACK_AB_MERGE_C R67, RZ, R67, RZ ;  /* 0x00000043ff43723e */ /* 0x000fe400048070ff */
[----:B0-----:R-:W-:Y:S02]  /*4fd0*/  F2FP.SATFINITE.E4M3.F32.PACK_AB_MERGE_C R5, RZ, R66, RZ ;  /* 0x00000042ff05723e */ /* 0x001fe400048070ff */
[----:B------:R-:W-:Y:S01]  /*4fe0*/  F2FP.SATFINITE.E4M3.F32.PACK_AB_MERGE_C R65, RZ, R65, RZ ;  /* 0x00000041ff41723e */ /* 0x000fe200048070ff */
[----:B------:R-:W-:Y:S01]  /*4ff0*/  @!P0 STG.E.U8 desc[UR20][R18.64+0x20], R67 ;  /* 0x0000204312008986 */ /* 0x000fe2000c101114 */
[----:B-1----:R-:W-:Y:S02]  /*5000*/  F2FP.SATFINITE.E4M3.F32.PACK_AB_MERGE_C R25, RZ, R64, RZ ;  /* 0x00000040ff19723e */ /* 0x002fe400048070ff */
[C---:B------:R-:W-:Y:S01]  /*5010*/  ISETP.LT.OR P1, PT, R6.reuse, 0x9, !P1 ;  /* 0x000000090600780c */ /* 0x040fe20004f21670 */
[----:B------:R0:W-:Y:S01]  /*5020*/  @!P3 STG.E.U8 desc[UR20][R18.64+0x21], R5 ;  /* 0x000021051200b986 */ /* 0x0001e2000c101114 */
[----:B------:R-:W-:-:S02]  /*5030*/  ISETP.LT.OR P2, PT, R6, 0x9, !P2 ;  /* 0x000000090600780c */ /* 0x000fc40005741670 */
[C---:B------:R-:W-:Y:S01]  /*5040*/  ISETP.GE.AND P3, PT, R26.reuse, 0x31, PT ;  /* 0x000000311a00780c */ /* 0x040fe20003f66270 */
[----:B------:R-:W-:Y:S01]  /*5050*/  @!P6 STG.E.U8 desc[UR20][R16.64+0x28], R65 ;  /* 0x000028411000e986 */ /* 0x000fe2000c101114 */
[----:B------:R-:W-:Y:S02]  /*5060*/  ISETP.GE.AND P0, PT, R26, 0x32, PT ;  /* 0x000000321a00780c */ /* 0x000fe40003f06270 */
[----:B------:R-:W-:Y:S01]  /*5070*/  F2FP.SATFINITE.E4M3.F32.PACK_AB_MERGE_C R63, RZ, R63, RZ ;  /* 0x0000003fff3f723e */ /* 0x000fe200048070ff */
[----:B------:R1:W-:Y:S01]  /*5080*/  @!P5 STG.E.U8 desc[UR20][R16.64+0x29], R25 ;  /* 0x000029191000d986 */ /* 0x0003e2000c101114 */
[C---:B------:R-:W-:Y:S02]  /*5090*/  ISETP.LT.OR P5, PT, R6.reuse, 0x1, !P3 ;  /* 0x000000010600780c */ /* 0x040fe40005fa1670 */
[----:B------:R-:W-:Y:S02]  /*50a0*/  ISETP.LT.OR P6, PT, R6, 0x1, !P0 ;  /* 0x000000010600780c */ /* 0x000fe400047c1670 */
[----:B0-----:R-:W-:Y:S01]  /*50b0*/  F2FP.SATFINITE.E4M3.F32.PACK_AB_MERGE_C R5, RZ, R62, RZ ;  /* 0x0000003eff05723e */ /* 0x001fe200048070ff */
[----:B------:R-:W-:Y:S01]  /*50c0*/  @!P2 STG.E.U8 desc[UR20][R18.64+0x28], R63 ;  /* 0x0000283f1200a986 */ /* 0x000fe2000c101114 */
[----:B------:R-:W-:-:S02]  /*50d0*/  F2FP.SATFINITE.E4M3.F32.PACK_AB_MERGE_C R61, RZ, R61, RZ ;  /* 0x0000003dff3d723e */ /* 0x000fc400048070ff */
[----:B------:R-:W-:Y:S01]  /*50e0*/  ISETP.GE.AND P2, PT, R26, 0x3a, PT ;  /* 0x0000003a1a00780c */ /* 0x000fe20003f46270 */
[----:B------:R0:W-:Y:S01]  /*50f0*/  @!P1 STG.E.U8 desc[UR20][R18.64+0x29], R5 ;  /* 0x0000290512009986 */ /* 0x0001e2000c101114 */
[----:B------:R-:W-:Y:S02]  /*5100*/  ISETP.LT.OR P1, PT, R6, 0x9, !P3 ;  /* 0x000000090600780c */ /* 0x000fe40005f21670 */
[----:B-1----:R-:W-:Y:S01]  /*5110*/  F2FP.SATFINITE.E4M3.F32.PACK_AB_MERGE_C R25, RZ, R60, RZ ;  /* 0x0000003cff19723e */ /* 0x002fe200048070ff */
[----:B------:R-:W-:Y:S01]  /*5120*/  @!P5 STG.E.U8 desc[UR20][R16.64+0x30], R61 ;  /* 0x0000303d1000d986 */ /* 0x000fe2000c101114 */
[----:B------:R-:W-:Y:S02]  /*5130*/  ISETP.GE.AND P3, PT, R26, 0x39, PT ;  /* 0x000000391a00780c */ /* 0x000fe40003f66270 */
[C---:B------:R-:W-:Y:S01]  /*5140*/  ISETP.LT.OR P0, PT, R6.reuse, 0x9, !P0 ;  /* 0x000000090600780c */ /* 0x040fe20004701670 */
[----:B------:R1:W-:Y:S01]  /*5150*/  @!P6 STG.E.U8 desc[UR20][R16.64+0x31], R25 ;  /* 0x000031191000e986 */ /* 0x0003e2000c101114 */
[----:B------:R-:W-:-:S02]  /*5160*/  ISETP.LT.OR P5, PT, R6, 0x1, !P3 ;  /* 0x000000010600780c */ /* 0x000fc40005fa1670 */
[C---:B------:R-:W-:Y:S02]  /*5170*/  ISETP.LT.OR P6, PT, R6.reuse, 0x1, !P2 ;  /* 0x000000010600780c */ /* 0x040fe400057c1670 */
[C---:B------:R-:W-:Y:S02]  /*5180*/  ISETP.LT.OR P3, PT, R6.reuse, 0x9, !P3 ;  /* 0x000000090600780c */ /* 0x040fe40005f61670 */
[----:B------:R-:W-:Y:S02]  /*5190*/  ISETP.LT.OR P2, PT, R6, 0x9, !P2 ;  /* 0x000000090600780c */ /* 0x000fe40005741670 */
[----:B------:R-:W-:Y:S02]  /*51a0*/  F2FP.SATFINITE.E4M3.F32.PACK_AB_MERGE_C R59, RZ, R59, RZ ;  /* 0x0000003bff3b723e */ /* 0x000fe400048070ff */
[----:B0-----:R-:W-:Y:S02]  /*51b0*/  F2FP.SATFINITE.E4M3.F32.PACK_AB_MERGE_C R5, RZ, R58, RZ ;  /* 0x0000003aff05723e */ /* 0x001fe400048070ff */
[----:B------:R-:W-:Y:S01]  /*51c0*/  F2FP.SATFINITE.E4M3.F32.PACK_AB_MERGE_C R57, RZ, R57, RZ ;  /* 0x00000039ff39723e */ /* 0x000fe200048070ff */
[----:B------:R0:W-:Y:S01]  /*51d0*/  @!P1 STG.E.U8 desc[UR20][R18.64+0x30], R59 ;  /* 0x0000303b12009986 */ /* 0x0001e2000c101114 */
[----:B-1----:R-:W-:-:S02]  /*51e0*/  F2FP.SATFINITE.E4M3.F32.PACK_AB_MERGE_C R25, RZ, R56, RZ ;  /* 0x00000038ff19723e */ /* 0x002fc400048070ff */
[----:B------:R-:W-:Y:S01]  /*51f0*/  F2FP.SATFINITE.E4M3.F32.PACK_AB_MERGE_C R23, RZ, R23, RZ ;  /* 0x00000017ff17723e */ /* 0x000fe200048070ff */
[----:B------:R0:W-:Y:S01]  /*5200*/  @!P0 STG.E.U8 desc[UR20][R18.64+0x31], R5 ;  /* 0x0000310512008986 */ /* 0x0001e2000c101114 */
[----:B------:R-:W-:-:S03]  /*5210*/  F2FP.SATFINITE.E4M3.F32.PACK_AB_MERGE_C R27, RZ, R22, RZ ;  /* 0x00000016ff1b723e */ /* 0x000fc600048070ff */
[----:B------:R0:W-:Y:S04]  /*5220*/  @!P5 STG.E.U8 desc[UR20][R16.64+0x38], R57 ;  /* 0x000038391000d986 */ /* 0x0001e8000c101114 */
[----:B------:R0:W-:Y:S04]  /*5230*/  @!P6 STG.E.U8 desc[UR20][R16.64+0x39], R25 ;  /* 0x000039191000e986 */ /* 0x0001e8000c101114 */
[----:B------:R0:W-:Y:S04]  /*5240*/  @!P3 STG.E.U8 desc[UR20][R18.64+0x38], R23 ;  /* 0x000038171200b986 */ /* 0x0001e8000c101114 */
[----:B------:R0:W-:Y:S02]  /*5250*/  @!P2 STG.E.U8 desc[UR20][R18.64+0x39], R27 ;  /* 0x0000391b1200a986 */ /* 0x0001e4000c101114 */
.L_x_105:
[----:B------:R-:W-:Y:S05]  /*5260*/  BSYNC B0 ;  /* 0x0000000000007941 */ /* 0x000fea0003800000 */
.L_x_39:
[C---:B------:R-:W-:Y:S01]  /*5270*/  LEA R2, P0, R8.reuse, R2, 0x1 ;  /* 0x0000000208027211 */ /* 0x040fe200078008ff */
[----:B------:R-:W-:Y:S01]  /*5280*/  ULDC.64 UR6, c[0x0][0x650] ;  /* 0x0001940000067ab9 */ /* 0x000fe20000000a00 */
[----:B-----5:R-:W-:Y:S01]  /*5290*/  IMAD.U32 R4, RZ, RZ, UR12 ;  /* 0x0000000cff047e24 */ /* 0x020fe2000f8e00ff */
[----:B0-----:R-:W-:Y:S01]  /*52a0*/  PRMT R16, RZ, 0x7610, R16 ;  /* 0x00007610ff107816 */ /* 0x001fe20000000010 */
[----:B------:R-:W-:Y:S01]  /*52b0*/  IMAD.MOV.U32 R6, RZ, RZ, -0x1 ;  /* 0xffffffffff067424 */ /* 0x000fe200078e00ff */
[----:B------:R-:W-:Y:S01]  /*52c0*/  LEA.HI.X R3, R8, R3, R0, 0x1, P0 ;  /* 0x0000000308037211 */ /* 0x000fe200000f0c00 */
[----:B------:R0:W-:Y:S01]  /*52d0*/  SYNCS.ARRIVE.TRANS64.A1T0 RZ, [R4+UR23], RZ ;  /* 0x000000ff04ff79a7 */ /* 0x0001e20008100017 */
[----:B------:R-:W-:Y:S01]  /*52e0*/  ISETP.GE.U32.AND P0, PT, R2, UR6, PT ;  /* 0x0000000602007c0c */ /* 0x000fe2000bf06070 */
[----:B------:R-:W-:-:S03]  /*52f0*/  IMAD.MOV.U32 R5, RZ, RZ, -0x1 ;  /* 0xffffffffff057424 */ /* 0x000fc600078e00ff */
[----:B------:R-:W-:Y:S01]  /*5300*/  ISETP.GE.U32.AND.EX P0, PT, R3, UR7, PT, P0 ;  /* 0x0000000703007c0c */ /* 0x000fe2000bf06100 */
[----:B0-----:R-:W-:-:S12]  /*5310*/  IMAD.MOV.U32 R4, RZ, RZ, -0x1 ;  /* 0xffffffffff047424 */ /* 0x001fd800078e00ff */
[----:B------:R-:W-:Y:S05]  /*5320*/  @P0 BRA `(.L_x_106) ;  /* 0x0000000400600947 */ /* 0x000fea0003800000 */
[----:B------:R-:W0:Y:S01]  /*5330*/  S2R R28, SR_CTAID.X ;  /* 0x00000000001c7919 */ /* 0x000e220000002500 */
[----:B------:R-:W5:Y:S01]  /*5340*/  LDC.64 R22, c[0x0][0x628] ;  /* 0x00018a00ff167b82 */ /* 0x000f620000000a00 */
[----:B------:R-:W-:Y:S01]  /*5350*/  ULDC UR6, c[0x0][0x150] ;  /* 0x0000540000067ab9 */ /* 0x000fe20000000800 */
[----:B-1----:R-:W-:Y:S01]  /*5360*/  IMAD.MOV.U32 R18, RZ, RZ, R2 ;  /* 0x000000ffff127224 */ /* 0x002fe200078e0002 */
[----:B------:R-:W1:Y:S01]  /*5370*/  S2R R30, SR_CTAID.Y ;  /* 0x00000000001e7919 */ /* 0x000e620000002600 */
[----:B------:R-:W-:-:S04]  /*5380*/  IMAD.MOV.U32 R19, RZ, RZ, R3 ;  /* 0x000000ffff137224 */ /* 0x000fc800078e0003 */
[----:B------:R-:W1:Y:S08]  /*5390*/  LDC R31, c[0x0][0x144] ;  /* 0x00005100ff1f7b82 */ /* 0x000e700000000800 */
[----:B------:R-:W1:Y:S08]  /*53a0*/  LDC R6, c[0x0][0x630] ;  /* 0x00018c00ff067b82 */ /* 0x000e700000000800 */
[----:B------:R-:W1:Y:S01]  /*53b0*/  LDC.64 R26, c[0x0][0x620] ;  /* 0x00018800ff1a7b82 */ /* 0x000e620000000a00 */
[----:B-----5:R-:W-:-:S04]  /*53c0*/  ISETP.NE.U32.AND P0, PT, R22, RZ, PT ;  /* 0x000000ff1600720c */ /* 0x020fc80003f05070 */
[----:B------:R-:W-:Y:S02]  /*53d0*/  ISETP.NE.AND.EX P0, PT, R23, RZ, PT, P0 ;  /* 0x000000ff1700720c */ /* 0x000fe40003f05300 */
[----:B0-----:R-:W-:-:S05]  /*53e0*/  I2FP.F32.U32 R4, R28 ;  /* 0x0000001c00047245 */ /* 0x001fca0000201000 */
[----:B------:R-:W-:-:S04]  /*53f0*/  FMUL R4, R4, UR6 ;  /* 0x0000000604047c20 */ /* 0x000fc80008400000 */
[----:B------:R0:W0:Y:S02]  /*5400*/  F2I.U32.TRUNC.NTZ R29, R4 ;  /* 0x00000004001d7305 */ /* 0x000024000020f000 */
[----:B------:R-:W-:Y:S05]  /*5410*/  @!P0 BRA `(.L_x_107) ;  /* 0x0000000000288947 */ /* 0x000fea0003800000 */
[----:B------:R-:W5:Y:S02]  /*5420*/  LDC R5, c[0x0][0x634] ;  /* 0x00018d00ff057b82 */ /* 0x000f640000000800 */
[----:B-----5:R-:W-:-:S05]  /*5430*/  IADD3 R19, P0, R2, R5, RZ ;  /* 0x0000000502137210 */ /* 0x020fca0007f1e0ff */
[----:B--234-:R-:W-:-:S04]  /*5440*/  IMAD.X R25, RZ, RZ, R3, P0 ;  /* 0x000000ffff197224 */ /* 0x01cfc800000e0603 */
[----:B0-----:R-:W-:-:S04]  /*5450*/  IMAD.WIDE.U32 R4, R25, R22, RZ ;  /* 0x0000001619047225 */ /* 0x001fc800078e00ff */
[----:B------:R-:W-:-:S04]  /*5460*/  IMAD.WIDE.U32 R16, P0, R19, R23, R4 ;  /* 0x0000001713107225 */ /* 0x000fc80007800004 */
[----:B------:R-:W-:-:S04]  /*5470*/  IMAD.WIDE.U32 R4, R19, R22, RZ ;  /* 0x0000001613047225 */ /* 0x000fc800078e00ff */
[----:B------:R-:W-:Y:S01]  /*5480*/  IMAD.X R19, RZ, RZ, RZ, P0 ;  /* 0x000000ffff137224 */ /* 0x000fe200000e06ff */
[----:B------:R-:W-:Y:S01]  /*5490*/  IADD3 RZ, P0, R5, R16, RZ ;  /* 0x0000001005ff7210 */ /* 0x000fe20007f1e0ff */
[----:B------:R-:W-:-:S04]  /*54a0*/  IMAD.MOV.U32 R18, RZ, RZ, R17 ;  /* 0x000000ffff127224 */ /* 0x000fc800078e0011 */
[----:B------:R-:W-:-:S08]  /*54b0*/  IMAD.WIDE.U32.X R18, R25, R23, R18, P0 ;  /* 0x0000001719127225 */ /* 0x000fd000000e0412 */
.L_x_107:
[-CC-:B-1234-:R-:W-:Y:S01]  /*54c0*/  SHF.R.U64 R24, R18, R6.reuse, R19.reuse ;  /* 0x0000000612187219 */ /* 0x19efe20000001213 */
[----:B------:R-:W1:Y:S01]  /*54d0*/  LDC.64 R34, c[0x0][0x640] ;  /* 0x00019000ff227b82 */ /* 0x000e620000000a00 */
[----:B0-----:R-:W-:Y:S01]  /*54e0*/  SHF.R.U32.HI R4, RZ, R6, R19 ;  /* 0x00000006ff047219 */ /* 0x001fe20000011613 */
[----:B------:R-:W-:Y:S01]  /*54f0*/  IMAD.MOV R29, RZ, RZ, -R29 ;  /* 0x000000ffff1d7224 */ /* 0x000fe200078e0a1d */
[----:B------:R-:W-:Y:S01]  /*5500*/  IADD3 R17, P0, RZ, -R24, RZ ;  /* 0x80000018ff117210 */ /* 0x000fe20007f1e0ff */
[----:B------:R-:W-:Y:S01]  /*5510*/  ULDC UR6, c[0x0][0x154] ;  /* 0x0000550000067ab9 */ /* 0x000fe20000000800 */
[----:B------:R-:W-:Y:S02]  /*5520*/  IMAD.MOV.U32 R19, RZ, RZ, 0x1 ;  /* 0x00000001ff137424 */ /* 0x000fe400078e00ff */
[----:B------:R-:W-:Y:S01]  /*5530*/  IMAD R29, R31, R29, R28 ;  /* 0x0000001d1f1d7224 */ /* 0x000fe200078e021c */
[----:B------:R-:W0:Y:S01]  /*5540*/  LDC R16, c[0x0][0x618] ;  /* 0x00018600ff107b82 */ /* 0x000e220000000800 */
[----:B------:R-:W-:-:S04]  /*5550*/  IMAD.X R5, RZ, RZ, ~R4, P0 ;  /* 0x000000ffff057224 */ /* 0x000fc800000e0e04 */
[-C--:B------:R-:W-:Y:S02]  /*5560*/  IMAD R6, R5, R26.reuse, RZ ;  /* 0x0000001a05067224 */ /* 0x080fe400078e02ff */
[C---:B------:R-:W-:Y:S01]  /*5570*/  IMAD.WIDE.U32 R4, R17.reuse, R26, R2 ;  /* 0x0000001a11047225 */ /* 0x040fe200078e0002 */
[----:B------:R-:W2:Y:S03]  /*5580*/  LDC R18, c[0x0][0x608] ;  /* 0x00018200ff127b82 */ /* 0x000ea60000000800 */
[----:B------:R-:W-:Y:S01]  /*5590*/  IMAD R17, R17, R27, R6 ;  /* 0x0000001b11117224 */ /* 0x000fe200078e0206 */
[----:B------:R-:W-:-:S03]  /*55a0*/  I2FP.F32.U32 R6, R30 ;  /* 0x0000001e00067245 */ /* 0x000fc60000201000 */
[----:B------:R-:W-:Y:S01]  /*55b0*/  IMAD.IADD R5, R5, 0x1, R17 ;  /* 0x0000000105057824 */ /* 0x000fe200078e0211 */
[----:B------:R-:W3:Y:S01]  /*55c0*/  LDC R32, c[0x0][0x658] ;  /* 0x00019600ff207b82 */ /* 0x000ee20000000800 */
[----:B-1----:R-:W-:Y:S01]  /*55d0*/  ISETP.NE.U32.AND P0, PT, R34, RZ, PT ;  /* 0x000000ff2200720c */ /* 0x002fe20003f05070 */
[----:B------:R-:W-:-:S03]  /*55e0*/  IMAD.MOV.U32 R17, RZ, RZ, -0x1 ;  /* 0xffffffffff117424 */ /* 0x000fc600078e00ff */
[----:B------:R-:W-:-:S03]  /*55f0*/  ISETP.NE.AND.EX P0, PT, R35, RZ, PT, P0 ;  /* 0x000000ff2300720c */ /* 0x000fc60003f05300 */
[----:B------:R-:W1:Y:S01]  /*5600*/  LDC R27, c[0x0][0x148] ;  /* 0x00005200ff1b7b82 */ /* 0x000e620000000800 */
[-CC-:B0-----:R-:W-:Y:S02]  /*5610*/  SHF.R.U64 R22, R4, R16.reuse, R5.reuse ;  /* 0x0000001004167219 */ /* 0x181fe40000001205 */
[----:B------:R-:W-:Y:S01]  /*5620*/  SHF.R.U32.HI R5, RZ, R16, R5 ;  /* 0x00000010ff057219 */ /* 0x000fe20000011605 */
[----:B------:R-:W-:-:S04]  /*5630*/  FMUL R16, R6, UR6 ;  /* 0x0000000606107c20 */ /* 0x000fc80008400000 */
[----:B------:R-:W0:Y:S01]  /*5640*/  LDC R28, c[0x0][0x600] ;  /* 0x00018000ff1c7b82 */ /* 0x000e220000000800 */
[----:B------:R4:W0:Y:S01]  /*5650*/  F2I.U32.TRUNC.NTZ R25, R16 ;  /* 0x0000001000197305 */ /* 0x000822000020f000 */
[-CC-:B--2---:R-:W-:Y:S02]  /*5660*/  SHF.R.U64 R6, R22, R18.reuse, R5.reuse ;  /* 0x0000001216067219 */ /* 0x184fe40000001205 */
[----:B------:R-:W-:-:S04]  /*5670*/  SHF.R.U32.HI R5, RZ, R18, R5 ;  /* 0x00000012ff057219 */ /* 0x000fc80000011605 */
[----:B------:R-:W2:Y:S01]  /*5680*/  LDC R33, c[0x0][0x648] ;  /* 0x00019200ff217b82 */ /* 0x000ea20000000800 */
[-CC-:B---3--:R-:W-:Y:S02]  /*5690*/  SHF.R.U64 R26, R6, R32.reuse, R5.reuse ;  /* 0x00000020061a7219 */ /* 0x188fe40000001205 */
[-C--:B------:R-:W-:Y:S02]  /*56a0*/  SHF.L.U32 R17, R17, R32.reuse, RZ ;  /* 0x0000002011117219 */ /* 0x080fe400000006ff */
[-C--:B------:R-:W-:Y:S01]  /*56b0*/  SHF.R.U32.HI R5, RZ, R32.reuse, R5 ;  /* 0x00000020ff057219 */ /* 0x080fe20000011605 */
[----:B------:R-:W-:Y:S01]  /*56c0*/  IMAD.MOV.U32 R4, RZ, RZ, R26 ;  /* 0x000000ffff047224 */ /* 0x000fe200078e001a */
[----:B------:R-:W-:Y:S01]  /*56d0*/  SHF.L.U32 R32, R19, R32, RZ ;  /* 0x0000002013207219 */ /* 0x000fe200000006ff */
[----:B------:R-:W3:Y:S01]  /*56e0*/  LDC R36, c[0x0][0x638] ;  /* 0x00018e00ff247b82 */ /* 0x000ee20000000800 */
[----:B------:R-:W-:-:S07]  /*56f0*/  LOP3.LUT R31, RZ, R17, RZ, 0x33, !PT ;  /* 0x00000011ff1f7212 */ /* 0x000fce00078e33ff */
[----:B------:R-:W0:Y:S01]  /*5700*/  LDC R37, c[0x0][0x610] ;  /* 0x00018400ff257b82 */ /* 0x000e220000000800 */
[----:B----4-:R-:W-:Y:S05]  /*5710*/  @!P0 BRA `(.L_x_108) ;  /* 0x0000000000288947 */ /* 0x010fea0003800000 */
[----:B------:R-:W4:Y:S02]  /*5720*/  LDC R19, c[0x0][0x64c] ;  /* 0x00019300ff137b82 */ /* 0x000f240000000800 */
[----:B----4-:R-:W-:-:S05]  /*5730*/  IADD3 R19, P0, R26, R19, RZ ;  /* 0x000000131a137210 */ /* 0x010fca0007f1e0ff */
        /* <DEDUP_REMOVED lines=8> */
.L_x_108:
[----:B--2---:R-:W-:Y:S01]  /*57c0*/  SHF.R.U64 R4, R4, R33, R5 ;  /* 0x0000002104047219 */ /* 0x004fe20000001205 */
[----:B0-----:R-:W-:Y:S01]  /*57d0*/  VIADD R19, R28, 0xffffffff ;  /* 0xffffffff1c137836 */ /* 0x001fe20000000000 */
[----:B------:R-:W-:Y:S01]  /*57e0*/  LOP3.LUT R17, R6, R31, RZ, 0xc0, !PT ;  /* 0x0000001f06117212 */ /* 0x000fe200078ec0ff */
[----:B------:R-:W-:Y:S02]  /*57f0*/  IMAD.MOV R25, RZ, RZ, -R25 ;  /* 0x000000ffff197224 */ /* 0x000fe400078e0a19 */
[----:B------:R-:W-:Y:S02]  /*5800*/  IMAD.MOV R5, RZ, RZ, -R4 ;  /* 0x000000ffff057224 */ /* 0x000fe400078e0a04 */
[----:B------:R-:W-:Y:S01]  /*5810*/  IMAD R6, R32, R4, R17 ;  /* 0x0000000420067224 */ /* 0x000fe200078e0211 */
[----:B------:R-:W-:Y:S01]  /*5820*/  LOP3.LUT R17, R22, R19, RZ, 0xc0, !PT ;  /* 0x0000001316117212 */ /* 0x000fe200078ec0ff */
[----:B-1----:R-:W-:Y:S02]  /*5830*/  @P4 IMAD R29, R27, R25, R30 ;  /* 0x000000191b1d4224 */ /* 0x002fe400078e021e */
[----:B---3--:R-:W-:-:S02]  /*5840*/  IMAD R4, R5, R36, R26 ;  /* 0x0000002405047224 */ /* 0x008fc400078e021a */
[----:B------:R-:W-:Y:S02]  /*5850*/  IMAD R6, R6, R37, R29 ;  /* 0x0000002506067224 */ /* 0x000fe400078e021d */
[----:B------:R-:W-:Y:S02]  /*5860*/  IMAD R5, R4, R28, R17 ;  /* 0x0000001c04057224 */ /* 0x000fe400078e0211 */
[----:B------:R-:W-:-:S03]  /*5870*/  IMAD.MOV.U32 R16, RZ, RZ, 0x1 ;  /* 0x00000001ff107424 */ /* 0x000fc600078e00ff */
[----:B------:R-:W-:Y:S02]  /*5880*/  SEL R4, R5, R6, !P4 ;  /* 0x0000000605047207 */ /* 0x000fe40006000000 */
[----:B------:R-:W-:Y:S01]  /*5890*/  SEL R6, R6, R5, !P4 ;  /* 0x0000000506067207 */ /* 0x000fe20006000000 */
[----:B------:R-:W-:-:S07]  /*58a0*/  IMAD.MOV.U32 R5, RZ, RZ, R24 ;  /* 0x000000ffff057224 */ /* 0x000fce00078e0018 */
.L_x_106:
[----:B------:R-:W-:Y:S02]  /*58b0*/  LOP3.LUT P0, RZ, R16, 0xff, RZ, 0xc0, !PT ;  /* 0x000000ff10ff7812 */ /* 0x000fe4000780c0ff */
[----:B------:R-:W-:-:S11]  /*58c0*/  LOP3.LUT R87, R87, 0x1, RZ, 0x3c, !PT ;  /* 0x0000000157577812 */ /* 0x000fd600078e3cff */
[----:B------:R-:W-:Y:S05]  /*58d0*/  @P0 BRA `(.L_x_109) ;  /* 0xffffffbc00780947 */ /* 0x000fea000383ffff */
[----:B------:R-:W-:Y:S05]  /*58e0*/  EXIT ;  /* 0x000000000000794d */ /* 0x000fea0003800000 */
.L_x_17:
[----:B------:R-:W-:-:S08]  /*58f0*/  ISETP.NE.AND P0, PT, R18, RZ, PT ;  /* 0x000000ff1200720c */ /* 0x000fd00003f05270 */
[----:B--23-5:R-:W0:-:S00]  /*5900*/  USETMAXREG.DEALLOC.CTAPOOL 0x28 ;  /* 0x00000028000079c8 */ /* 0x02ce0000080e0500 */
[----:B------:R-:W-:Y:S05]  /*5910*/  @P0 EXIT ;  /* 0x000000000000094d */ /* 0x000fea0003800000 */
[----:B0-----:R-:W-:Y:S01]  /*5920*/  LOP3.LUT P0, RZ, R20, 0xff, RZ, 0xc0, !PT ;  /* 0x000000ff14ff7812 */ /* 0x001fe2000780c0ff */
[----:B------:R-:W-:Y:S02]  /*5930*/  IMAD.MOV.U32 R12, RZ, RZ, 0x1 ;  /* 0x00000001ff0c7424 */ /* 0x000fe400078e00ff */
[----:B------:R-:W-:-:S10]  /*5940*/  IMAD.MOV.U32 R15, RZ, RZ, RZ ;  /* 0x000000ffff0f7224 */ /* 0x000fd400078e00ff */
[----:B------:R-:W-:Y:S05]  /*5950*/  @!P0 BRA `(.L_x_110) ;  /* 0x0000000c001c8947 */ /* 0x000fea0003800000 */
[----:B------:R-:W0:Y:S01]  /*5960*/  S2UR UR15, SR_CgaCtaId ;  /* 0x00000000000f79c3 */ /* 0x000e220000008800 */
[----:B------:R-:W-:Y:S01]  /*5970*/  LOP3.LUT P0, RZ, R11, 0x1f, RZ, 0xc0, !PT ;  /* 0x0000001f0bff7812 */ /* 0x000fe2000780c0ff */
[----:B------:R-:W-:Y:S01]  /*5980*/  ULDC UR6, c[0x0][0x658] ;  /* 0x0001960000067ab9 */ /* 0x000fe20000000800 */
[----:B------:R-:W-:Y:S01]  /*5990*/  UMOV UR7, 0xffffffff ;  /* 0xffffffff00077882 */ /* 0x000fe20000000000 */
[----:B------:R-:W-:Y:S01]  /*59a0*/  BSSY B0, `(.L_x_110) ;  /* 0x00000c2000007945 */ /* 0x000fe20003800000 */
[----:B------:R-:W-:Y:S01]  /*59b0*/  USHF.L.U32 UR7, UR7, UR6, URZ ;  /* 0x0000000607077299 */ /* 0x000fe2000800063f */
[C---:B------:R-:W-:Y:S01]  /*59c0*/  ISETP.NE.AND P2, PT, R10.reuse, RZ, PT ;  /* 0x000000ff0a00720c */ /* 0x040fe20003f45270 */
[----:B------:R-:W-:Y:S01]  /*59d0*/  IMAD.MOV.U32 R14, RZ, RZ, 0x1 ;  /* 0x00000001ff0e7424 */ /* 0x000fe200078e00ff */
[----:B------:R-:W-:Y:S01]  /*59e0*/  ISETP.NE.OR P0, PT, R10, RZ, !P0 ;  /* 0x000000ff0a00720c */ /* 0x000fe20004705670 */
[----:B------:R-:W-:Y:S01]  /*59f0*/  IMAD.MOV.U32 R12, RZ, RZ, 0x1 ;  /* 0x00000001ff0c7424 */ /* 0x000fe200078e00ff */
[----:B------:R-:W-:Y:S01]  /*5a00*/  LOP3.LUT R13, R7, 0x2, RZ, 0xfc, !PT ;  /* 0x00000002070d7812 */ /* 0x000fe200078efcff */
[----:B------:R-:W-:Y:S01]  /*5a10*/  IMAD.MOV.U32 R15, RZ, RZ, RZ ;  /* 0x000000ffff0f7224 */ /* 0x000fe200078e00ff */
[----:B------:R-:W-:Y:S01]  /*5a20*/  ULDC UR5, c[0x0][0x600] ;  /* 0x0001800000057ab9 */ /* 0x000fe20000000800 */
[----:B------:R-:W-:Y:S01]  /*5a30*/  UMOV UR8, 0x1 ;  /* 0x0000000100087882 */ /* 0x000fe20000000000 */
[----:B------:R-:W-:-:S02]  /*5a40*/  UIADD3 UR24, UR13, 0x1, URZ ;  /* 0x000000010d187890 */ /* 0x000fc4000fffe03f */
[----:B------:R-:W-:Y:S02]  /*5a50*/  UIADD3 UR18, UR5, -0x1, URZ ;  /* 0xffffffff05127890 */ /* 0x000fe4000fffe03f */
[----:B------:R-:W-:Y:S02]  /*5a60*/  USHF.L.U32 UR20, UR8, UR6, URZ ;  /* 0x0000000608147299 */ /* 0x000fe4000800063f */
[----:B------:R-:W-:Y:S01]  /*5a70*/  ULOP3.LUT UR19, URZ, UR7, URZ, 0x33, !UPT ;  /* 0x000000073f137292 */ /* 0x000fe2000f8e333f */
[----:B------:R-:W-:Y:S01]  /*5a80*/  ULDC.64 UR22, c[0x0][0x198] ;  /* 0x0000660000167ab9 */ /* 0x000fe20000000a00 */
[----:B0-----:R-:W-:Y:S02]  /*5a90*/  USHF.L.U32 UR4, UR15, 0x5, URZ ;  /* 0x000000050f047899 */ /* 0x001fe4000800063f */
[----:B------:R-:W-:Y:S02]  /*5aa0*/  USHF.L.U32 UR15, UR15, 0xc, URZ ;  /* 0x0000000c0f0f7899 */ /* 0x000fe4000800063f */
[----:B------:R-:W-:-:S12]  /*5ab0*/  ULOP3.LUT UR14, UR4, 0x20, URZ, 0xc0, !UPT ;  /* 0x00000020040e7892 */ /* 0x000fd8000f8ec03f */
.L_x_122:
[----:B------:R-:W-:-:S03]  /*5ac0*/  UMOV UR4, 0xffffffff ;  /* 0xffffffff00047882 */ /* 0x000fc60000000000 */
[----:B------:R-:W-:Y:S05]  /*5ad0*/  BRA.DIV UR4, `(.L_x_111) ;  /* 0x0000001204007947 */ /* 0x000fea000b800000 */
[----:B------:R-:W-:-:S13]  /*5ae0*/  ELECT P1, URZ, PT ;  /* 0x00000000003f782f */ /* 0x000fda0003820000 */
.L_x_136:
[----:B------:R-:W0:Y:S01]  /*5af0*/  LDC R10, c[0x0][0x28c] ;  /* 0x0000a300ff0a7b82 */ /* 0x000e220000000800 */
[----:B------:R-:W-:Y:S01]  /*5b00*/  BSSY B1, `(.L_x_112) ;  /* 0x0000038000017945 */ /* 0x000fe20003800000 */
[----:B0-----:R-:W-:-:S13]  /*5b10*/  ISETP.LT.OR P1, PT, R10, 0x1, !P1 ;  /* 0x000000010a00780c */ /* 0x001fda0004f21670 */
[----:B------:R-:W-:Y:S05]  /*5b20*/  @P1 BRA `(.L_x_113) ;  /* 0x0000000000d41947 */ /* 0x000fea0003800000 */
[----:B------:R-:W-:Y:S01]  /*5b30*/  LEA R16, R4, UR14, 0x6 ;  /* 0x0000000e04107c11 */ /* 0x000fe2000f8e30ff */
[----:B------:R-:W-:Y:S02]  /*5b40*/  IMAD.SHL.U32 R17, R6, 0x40, RZ ;  /* 0x0000004006117824 */ /* 0x000fe400078e00ff */
[----:B------:R-:W-:Y:S02]  /*5b50*/  IMAD.MOV.U32 R18, RZ, RZ, RZ ;  /* 0x000000ffff127224 */ /* 0x000fe400078e00ff */
[----:B------:R-:W-:Y:S02]  /*5b60*/  IMAD.U32 R20, RZ, RZ, UR24 ;  /* 0x00000018ff147e24 */ /* 0x000fe4000f8e00ff */
[----:B------:R-:W-:Y:S02]  /*5b70*/  IMAD.MOV.U32 R4, RZ, RZ, R12 ;  /* 0x000000ffff047224 */ /* 0x000fe400078e000c */
[----:B------:R-:W-:-:S07]  /*5b80*/  IMAD.MOV.U32 R6, RZ, RZ, R15 ;  /* 0x000000ffff067224 */ /* 0x000fce00078e000f */
.L_x_117:
[----:B------:R-:W0:Y:S01]  /*5b90*/  S2R R11, SR_CgaCtaId ;  /* 0x00000000000b7919 */ /* 0x000e220000008800 */
[----:B------:R-:W-:-:S04]  /*5ba0*/  MOV R10, 0x400 ;  /* 0x00000400000a7802 */ /* 0x000fc80000000f00 */
[----:B0-----:R-:W-:Y:S02]  /*5bb0*/  LEA R21, R11, R10, 0x18 ;  /* 0x0000000a0b157211 */ /* 0x001fe400078ec0ff */
[----:B------:R-:W-:Y:S01]  /*5bc0*/  SHF.L.U32 R10, R4, 0x1f, RZ ;  /* 0x0000001f040a7819 */ /* 0x000fe200000006ff */
[----:B------:R-:W0:Y:S02]  /*5bd0*/  @!P2 LDC R11, c[0x0][0x500] ;  /* 0x00014000ff0bab82 */ /* 0x000e240000000800 */
[----:B------:R-:W-:-:S04]  /*5be0*/  IMAD R19, R6, 0x8, R21 ;  /* 0x0000000806137824 */ /* 0x000fc800078e0215 */
[----:B------:R-:W1:Y:S02]  /*5bf0*/  SYNCS.PHASECHK.TRANS64.TRYWAIT P1, [R19+URZ+0x28], R10 ;  /* 0x0000280a130075a7 */ /* 0x000e64000802017f */
[----:B-1----:R-:W-:Y:S05]  /*5c00*/  @!P1 BRA `(.L_x_114) ;  /* 0x0000000c00d49947 */ /* 0x002fea0003800000 */
.L_x_137:
[----:B-1----:R-:W-:Y:S01]  /*5c10*/  PRMT R10, R13, 0x9910, RZ ;  /* 0x000099100d0a7816 */ /* 0x002fe200000000ff */
[----:B0-----:R0:W-:Y:S03]  /*5c20*/  @!P2 SYNCS.ARRIVE.TRANS64 RZ, [R19+URZ], R11 ;  /* 0x0000000b13ffa9a7 */ /* 0x0011e6000800003f */
[----:B------:R-:W-:-:S13]  /*5c30*/  ISETP.NE.AND P1, PT, R10, 0x2, PT ;  /* 0x000000020a00780c */ /* 0x000fda0003f25270 */
[----:B0-----:R-:W-:Y:S05]  /*5c40*/  @P1 BRA `(.L_x_115) ;  /* 0x0000000000041947 */ /* 0x001fea0003800000 */
[----:B------:R-:W-:Y:S01]  /*5c50*/  BPT.TRAP 0x1 ;  /* 0x000000040000795c */ /* 0x000fe20000300000 */
.L_x_115:
[----:B------:R-:W-:Y:S05]  /*5c60*/  @P0 BRA `(.L_x_116) ;  /* 0x0000000000040947 */ /* 0x000fea0003800000 */
[----:B------:R-:W-:Y:S01]  /*5c70*/  BPT.TRAP 0x1 ;  /* 0x000000040000795c */ /* 0x000fe20000300000 */
.L_x_116:
[----:B------:R-:W-:Y:S01]  /*5c80*/  R2UR UR5, R6 ;  /* 0x00000000060572ca */ /* 0x000fe200000e0000 */
[----:B------:R-:W-:Y:S01]  /*5c90*/  VIADD R20, R20, 0xffffffff ;  /* 0xffffffff14147836 */ /* 0x000fe20000000000 */
[----:B------:R-:W-:Y:S01]  /*5ca0*/  R2UR UR17, R21 ;  /* 0x00000000151172ca */ /* 0x000fe200000e0000 */
[----:B------:R-:W-:Y:S01]  /*5cb0*/  UIADD3 UR4, UP0, UR22, 0xf0, URZ ;  /* 0x000000f016047890 */ /* 0x000fe2000ff1e03f */
[----:B------:R-:W-:Y:S01]  /*5cc0*/  R2UR UR9, R19 ;  /* 0x00000000130972ca */ /* 0x000fe200000e0000 */
[----:B------:R-:W-:Y:S01]  /*5cd0*/  UIADD3 UR26, UP1, UR22, 0x1f0, URZ ;  /* 0x000001f0161a7890 */ /* 0x000fe2000ff3e03f */
[----:B------:R-:W-:Y:S01]  /*5ce0*/  R2UR UR11, R17 ;  /* 0x00000000110b72ca */ /* 0x000fe200000e0000 */
[----:B------:R-:W-:Y:S01]  /*5cf0*/  VIADD R6, R6, 0x1 ;  /* 0x0000000106067836 */ /* 0x000fe20000000000 */
[----:B------:R-:W-:Y:S01]  /*5d00*/  R2UR UR10, R18 ;  /* 0x00000000120a72ca */ /* 0x000fe200000e0000 */
[----:B------:R-:W-:Y:S01]  /*5d10*/  UIADD3.X UR27, URZ, UR23, URZ, UP1, !UPT ;  /* 0x000000173f1b7290 */ /* 0x000fe20008ffe43f */
[----:B------:R-:W-:Y:S01]  /*5d20*/  R2UR UR12, R5 ;  /* 0x00000000050c72ca */ /* 0x000fe200000e0000 */
[----:B------:R-:W-:Y:S01]  /*5d30*/  UMOV UR6, 0x0 ;  /* 0x0000000000067882 */ /* 0x000fe20000000000 */
[----:B------:R-:W-:Y:S01]  /*5d40*/  R2UR UR21, R16 ;  /* 0x00000000101572ca */ /* 0x000fe200000e0000 */
[----:B------:R-:W-:Y:S01]  /*5d50*/  USHF.L.U32 UR5, UR5, 0xd, URZ ;  /* 0x0000000d05057899 */ /* 0x000fe2000800063f */
[----:B------:R-:W-:Y:S01]  /*5d60*/  ISETP.GT.AND P3, PT, R20, 0x1, PT ;  /* 0x000000011400780c */ /* 0x000fe20003f64270 */
[----:B------:R-:W-:Y:S01]  /*5d70*/  UMOV UR7, 0x10000000 ;  /* 0x1000000000077882 */ /* 0x000fe20000000000 */
[----:B------:R-:W-:Y:S01]  /*5d80*/  ISETP.NE.AND P1, PT, R6, 0x5, PT ;  /* 0x000000050600780c */ /* 0x000fe20003f25270 */
[----:B------:R-:W-:Y:S01]  /*5d90*/  ULOP3.LUT UR8, UR5, 0x1000, UR15, 0xf8, !UPT ;  /* 0x0000100005087892 */ /* 0x000fe2000f8ef80f */
[----:B------:R-:W-:Y:S01]  /*5da0*/  VIADD R18, R18, 0x80 ;  /* 0x0000008012127836 */ /* 0x000fe20000000000 */
[----:B------:R-:W-:Y:S01]  /*5db0*/  UIADD3 UR16, UR17, 0x180, UR5 ;  /* 0x0000018011107890 */ /* 0x000fe2000fffe005 */
[----:B------:R-:W-:Y:S01]  /*5dc0*/  SEL R11, RZ, 0x1, P1 ;  /* 0x00000001ff0b7807 */ /* 0x000fe20000800000 */
[----:B------:R-:W-:Y:S01]  /*5dd0*/  UIADD3.X UR5, URZ, UR23, URZ, UP0, !UPT ;  /* 0x000000173f057290 */ /* 0x000fe200087fe43f */
[----:B------:R-:W-:Y:S01]  /*5de0*/  SEL R6, R6, RZ, P1 ;  /* 0x000000ff06067207 */ /* 0x000fe20000800000 */
[----:B------:R-:W-:Y:S01]  /*5df0*/  UIADD3 UR17, UR17, 0xa180, UR8 ;  /* 0x0000a18011117890 */ /* 0x000fe2000fffe008 */
[----:B------:R-:W-:Y:S01]  /*5e00*/  LOP3.LUT R4, R4, R11, RZ, 0x3c, !PT ;  /* 0x0000000b04047212 */ /* 0x000fe200078e3cff */
[----:B------:R-:W-:Y:S01]  /*5e10*/  UMOV UR25, 0x30000 ;  /* 0x0003000000197882 */ /* 0x000fe20000000000 */
[----:B------:R-:W-:-:S04]  /*5e20*/  UMOV UR8, UR16 ;  /* 0x0000001000087c82 */ /* 0x000fc80008000000 */
[----:B------:R0:W-:Y:S02]  /*5e30*/  UTMALDG.3D [UR8], [UR4], desc[UR6] ;  /* 0x00000608040075b4 */ /* 0x0001e40008011000 */
[----:B0-----:R-:W-:Y:S01]  /*5e40*/  UMOV UR8, UR17 ;  /* 0x0000001100087c82 */ /* 0x001fe20008000000 */
[----:B------:R-:W-:Y:S02]  /*5e50*/  UMOV UR11, UR21 ;  /* 0x00000015000b7c82 */ /* 0x000fe40008000000 */
[----:B------:R0:W-:Y:S02]  /*5e60*/  UTMALDG.3D.MULTICAST [UR8], [UR26], UR25, desc[UR6] ;  /* 0x000006081a0073b4 */ /* 0x0001e40008011819 */
[----:B0-----:R-:W-:Y:S05]  /*5e70*/  @P3 BRA `(.L_x_117) ;  /* 0xfffffffc00443947 */ /* 0x001fea000383ffff */
.L_x_113:
[----:B------:R-:W-:Y:S05]  /*5e80*/  BSYNC B1 ;  /* 0x0000000000017941 */ /* 0x000fea0003800000 */
.L_x_112:
[----:B------:R-:W-:Y:S01]  /*5e90*/  LOP3.LUT P5, RZ, R14, 0xff, RZ, 0xc0, !PT ;  /* 0x000000ff0eff7812 */ /* 0x000fe200078ac0ff */
[----:B------:R-:W-:Y:S01]  /*5ea0*/  VIADD R6, R15, UR13 ;  /* 0x0000000d0f067c36 */ /* 0x000fe20008000000 */
[----:B------:R-:W-:Y:S01]  /*5eb0*/  ULDC.64 UR4, c[0x0][0x650] ;  /* 0x0001940000047ab9 */ /* 0x000fe20000000a00 */
[----:B------:R-:W-:Y:S01]  /*5ec0*/  IMAD.U32 R11, RZ, RZ, UR13 ;  /* 0x0000000dff0b7e24 */ /* 0x000fe2000f8e00ff */
[----:B------:R-:W-:Y:S01]  /*5ed0*/  UISETP.GE.U32.AND UP0, UPT, UR13, 0x5, UPT ;  /* 0x000000050d00788c */ /* 0x000fe2000bf06070 */
[----:B------:R-:W-:Y:S01]  /*5ee0*/  BSSY B1, `(.L_x_118) ;  /* 0x000006b000017945 */ /* 0x000fe20003800000 */
[----:B------:R-:W-:Y:S02]  /*5ef0*/  ISETP.GT.U32.AND P1, PT, R6, 0x4, PT ;  /* 0x000000040600780c */ /* 0x000fe40003f24070 */
[----:B------:R-:W-:Y:S02]  /*5f00*/  PRMT R14, RZ, 0x7610, R14 ;  /* 0x00007610ff0e7816 */ /* 0x000fe4000000000e */
[----:B------:R-:W-:-:S02]  /*5f10*/  ISETP.LT.U32.AND P1, PT, R11, 0x5, P1 ;  /* 0x000000050b00780c */ /* 0x000fc40000f21070 */
[----:B------:R-:W-:Y:S01]  /*5f20*/  PLOP3.LUT P3, PT, PT, PT, UP0, 0x80, 0x0 ;  /* 0x000000000000781c */ /* 0x000fe20003f6f008 */
[----:B------:R-:W0:Y:S01]  /*5f30*/  @P5 S2R R5, SR_CgaCtaId ;  /* 0x0000000000055919 */ /* 0x000e220000008800 */
[----:B------:R-:W-:-:S04]  /*5f40*/  @P5 MOV R4, 0x400 ;  /* 0x0000040000045802 */ /* 0x000fc80000000f00 */
[----:B0-----:R-:W-:Y:S01]  /*5f50*/  @P5 LEA R10, R5, R4, 0x18 ;  /* 0x00000004050a5211 */ /* 0x001fe200078ec0ff */
[----:B------:R-:W-:-:S03]  /*5f60*/  IMAD.WIDE.U32 R4, R6, -0x33333333, RZ ;  /* 0xcccccccd06047825 */ /* 0x000fc600078e00ff */
[----:B------:R0:W-:Y:S01]  /*5f70*/  @P5 SYNCS.ARRIVE.TRANS64.A1T0 RZ, [R10+URZ+0x88], RZ ;  /* 0x000088ff0aff59a7 */ /* 0x0001e2000810003f */
[----:B------:R-:W-:Y:S01]  /*5f80*/  IADD3 R2, P5, R2, R8, RZ ;  /* 0x0000000802027210 */ /* 0x000fe20007fbe0ff */
[----:B------:R-:W-:Y:S01]  /*5f90*/  IMAD.MOV.U32 R4, RZ, RZ, -0x1 ;  /* 0xffffffffff047424 */ /* 0x000fe200078e00ff */
[----:B------:R-:W-:Y:S02]  /*5fa0*/  SHF.R.U32.HI R11, RZ, 0x2, R5 ;  /* 0x00000002ff0b7819 */ /* 0x000fe40000011605 */
[----:B------:R-:W-:Y:S01]  /*5fb0*/  SEL R5, RZ, 0x1, !P1 ;  /* 0x00000001ff057807 */ /* 0x000fe20004800000 */
[----:B------:R-:W-:Y:S01]  /*5fc0*/  IMAD.X R3, R3, 0x1, R0, P5 ;  /* 0x0000000103037824 */ /* 0x000fe200028e0600 */
[----:B------:R-:W-:Y:S01]  /*5fd0*/  ISETP.GE.U32.AND P1, PT, R2, UR4, PT ;  /* 0x0000000402007c0c */ /* 0x000fe2000bf26070 */
[----:B------:R-:W-:Y:S01]  /*5fe0*/  IMAD R15, R11, -0x5, R6 ;  /* 0xfffffffb0b0f7824 */ /* 0x000fe200078e0206 */
[----:B------:R-:W-:Y:S01]  /*5ff0*/  LOP3.LUT R12, R12, R5, RZ, 0x3c, !PT ;  /* 0x000000050c0c7212 */ /* 0x000fe200078e3cff */
[----:B------:R-:W-:Y:S01]  /*6000*/  IMAD.MOV.U32 R6, RZ, RZ, -0x1 ;  /* 0xffffffffff067424 */ /* 0x000fe200078e00ff */
[----:B------:R-:W-:Y:S01]  /*6010*/  ISETP.GE.U32.AND.EX P1, PT, R3, UR5, PT, P1 ;  /* 0x0000000503007c0c */ /* 0x000fe2000bf26110 */
[----:B------:R-:W-:Y:S01]  /*6020*/  IMAD.MOV.U32 R5, RZ, RZ, -0x1 ;  /* 0xffffffffff057424 */ /* 0x000fe200078e00ff */
[----:B------:R-:W-:-:S02]  /*6030*/  @P3 LOP3.LUT R12, R12, 0x1, R11, 0x78, !PT ;  /* 0x000000010c0c3812 */ /* 0x000fc400078e780b */
[----:B0-----:R-:W-:-:S09]  /*6040*/  PRMT R10, RZ, 0x7610, R10 ;  /* 0x00007610ff0a7816 */ /* 0x001fd2000000000a */
[----:B------:R-:W-:Y:S05]  /*6050*/  @P1 BRA `(.L_x_119) ;  /* 0x00000004004c1947 */ /* 0x000fea0003800000 */
[----:B------:R-:W0:Y:S01]  /*6060*/  S2R R17, SR_CTAID.X ;  /* 0x0000000000117919 */ /* 0x000e220000002500 */
[----:B------:R-:W-:Y:S01]  /*6070*/  ULDC.64 UR4, c[0x0][0x628] ;  /* 0x00018a0000047ab9 */ /* 0x000fe20000000a00 */
[----:B------:R-:W1:Y:S01]  /*6080*/  LDC R18, c[0x0][0x144] ;  /* 0x00005100ff127b82 */ /* 0x000e620000000800 */
[----:B------:R-:W-:Y:S01]  /*6090*/  ISETP.NE.U32.AND P1, PT, RZ, UR4, PT ;  /* 0x00000004ff007c0c */ /* 0x000fe2000bf25070 */
[----:B------:R-:W2:Y:S01]  /*60a0*/  S2R R6, SR_CTAID.Y ;  /* 0x0000000000067919 */ /* 0x000ea20000002600 */
[----:B------:R-:W-:Y:S01]  /*60b0*/  ULDC UR6, c[0x0][0x150] ;  /* 0x0000540000067ab9 */ /* 0x000fe20000000800 */
[----:B------:R-:W-:Y:S01]  /*60c0*/  ULDC UR7, c[0x0][0x630] ;  /* 0x00018c0000077ab9 */ /* 0x000fe20000000800 */
[----:B------:R-:W-:Y:S01]  /*60d0*/  ISETP.NE.AND.EX P1, PT, RZ, UR5, PT, P1 ;  /* 0x00000005ff007c0c */ /* 0x000fe2000bf25310 */
[----:B------:R-:W-:Y:S01]  /*60e0*/  IMAD.MOV.U32 R4, RZ, RZ, R2 ;  /* 0x000000ffff047224 */ /* 0x000fe200078e0002 */
[----:B0-----:R-:W-:-:S05]  /*60f0*/  I2FP.F32.U32 R5, R17 ;  /* 0x0000001100057245 */ /* 0x001fca0000201000 */
[----:B------:R-:W-:Y:S01]  /*6100*/  FMUL R20, R5, UR6 ;  /* 0x0000000605147c20 */ /* 0x000fe20008400000 */
[----:B------:R-:W-:-:S05]  /*6110*/  IMAD.MOV.U32 R5, RZ, RZ, R3 ;  /* 0x000000ffff057224 */ /* 0x000fca00078e0003 */
[----:B--2---:R-:W-:Y:S05]  /*6120*/  @!P1 BRA `(.L_x_120) ;  /* 0x0000000000289947 */ /* 0x004fea0003800000 */
[----:B------:R-:W-:Y:S02]  /*6130*/  ULDC UR6, c[0x0][0x634] ;  /* 0x00018d0000067ab9 */ /* 0x000fe40000000800 */
[----:B------:R-:W-:-:S05]  /*6140*/  IADD3 R5, P1, R2, UR6, RZ ;  /* 0x0000000602057c10 */ /* 0x000fca000ff3e0ff */
[----:B------:R-:W-:-:S04]  /*6150*/  IMAD.X R19, RZ, RZ, R3, P1 ;  /* 0x000000ffff137224 */ /* 0x000fc800008e0603 */
[----:B------:R-:W-:-:S04]  /*6160*/  IMAD.WIDE.U32 R10, R19, UR4, RZ ;  /* 0x00000004130a7c25 */ /* 0x000fc8000f8e00ff */
[----:B------:R-:W-:-:S04]  /*6170*/  IMAD.WIDE.U32 R10, P1, R5, UR5, R10 ;  /* 0x00000005050a7c25 */ /* 0x000fc8000f82000a */
[----:B------:R-:W-:-:S04]  /*6180*/  IMAD.WIDE.U32 R4, R5, UR4, RZ ;  /* 0x0000000405047c25 */ /* 0x000fc8000f8e00ff */
[----:B------:R-:W-:Y:S01]  /*6190*/  IMAD.MOV.U32 R4, RZ, RZ, R11 ;  /* 0x000000ffff047224 */ /* 0x000fe200078e000b */
[----:B------:R-:W-:Y:S01]  /*61a0*/  IADD3 RZ, P3, R5, R10, RZ ;  /* 0x0000000a05ff7210 */ /* 0x000fe20007f7e0ff */
[----:B------:R-:W-:-:S04]  /*61b0*/  IMAD.X R5, RZ, RZ, RZ, P1 ;  /* 0x000000ffff057224 */ /* 0x000fc800008e06ff */
[----:B------:R-:W-:-:S08]  /*61c0*/  IMAD.WIDE.U32.X R4, R19, UR5, R4, P3 ;  /* 0x0000000513047c25 */ /* 0x000fd000098e0404 */
.L_x_120:
[--C-:B------:R-:W-:Y:S01]  /*61d0*/  SHF.R.U64 R16, R4, UR7, R5.reuse ;  /* 0x0000000704107c19 */ /* 0x100fe20008001205 */
[----:B------:R-:W0:Y:S01]  /*61e0*/  F2I.U32.TRUNC.NTZ R20, R20 ;  /* 0x0000001400147305 */ /* 0x000e22000020f000 */
[----:B------:R-:W-:Y:S01]  /*61f0*/  SHF.R.U32.HI R4, RZ, UR7, R5 ;  /* 0x00000007ff047c19 */ /* 0x000fe20008011605 */
[----:B------:R-:W-:Y:S01]  /*6200*/  ULDC.64 UR4, c[0x0][0x620] ;  /* 0x0001880000047ab9 */ /* 0x000fe20000000a00 */
[----:B------:R-:W-:Y:S01]  /*6210*/  IADD3 R11, P1, RZ, -R16, RZ ;  /* 0x80000010ff0b7210 */ /* 0x000fe20007f3e0ff */
[----:B------:R-:W-:Y:S01]  /*6220*/  ULDC.64 UR6, c[0x0][0x640] ;  /* 0x0001900000067ab9 */ /* 0x000fe20000000a00 */
[----:B------:R-:W2:Y:S03]  /*6230*/  LDC R21, c[0x0][0x148] ;  /* 0x00005200ff157b82 */ /* 0x000ea60000000800 */
[----:B------:R-:W-:Y:S01]  /*6240*/  IMAD.X R4, RZ, RZ, ~R4, P1 ;  /* 0x000000ffff047224 */ /* 0x000fe200008e0e04 */
[----:B------:R-:W-:-:S03]  /*6250*/  ISETP.NE.U32.AND P1, PT, RZ, UR6, PT ;  /* 0x00000006ff007c0c */ /* 0x000fc6000bf25070 */
[----:B------:R-:W-:Y:S01]  /*6260*/  IMAD R10, R4, UR4, RZ ;  /* 0x00000004040a7c24 */ /* 0x000fe2000f8e02ff */
[----:B------:R-:W-:Y:S01]  /*6270*/  ISETP.NE.AND.EX P1, PT, RZ, UR7, PT, P1 ;  /* 0x00000007ff007c0c */ /* 0x000fe2000bf25310 */
[----:B------:R-:W-:Y:S01]  /*6280*/  IMAD.WIDE.U32 R4, R11, UR4, R2 ;  /* 0x000000040b047c25 */ /* 0x000fe2000f8e0002 */
[----:B------:R-:W-:-:S03]  /*6290*/  ULDC UR4, c[0x0][0x618] ;  /* 0x0001860000047ab9 */ /* 0x000fc60000000800 */
[----:B------:R-:W-:Y:S01]  /*62a0*/  IMAD R11, R11, UR5, R10 ;  /* 0x000000050b0b7c24 */ /* 0x000fe2000f8e020a */
[----:B------:R-:W-:Y:S01]  /*62b0*/  ULDC UR5, c[0x0][0x154] ;  /* 0x0000550000057ab9 */ /* 0x000fe20000000800 */
[----:B0-----:R-:W-:Y:S02]  /*62c0*/  IMAD.MOV R10, RZ, RZ, -R20 ;  /* 0x000000ffff0a7224 */ /* 0x001fe400078e0a14 */
[----:B------:R-:W-:Y:S02]  /*62d0*/  IMAD.IADD R5, R5, 0x1, R11 ;  /* 0x0000000105057824 */ /* 0x000fe400078e020b */
[----:B-1----:R-:W-:Y:S01]  /*62e0*/  IMAD R17, R18, R10, R17 ;  /* 0x0000000a12117224 */ /* 0x002fe200078e0211 */
[----:B------:R-:W-:Y:S02]  /*62f0*/  I2FP.F32.U32 R10, R6 ;  /* 0x00000006000a7245 */ /* 0x000fe40000201000 */
[--C-:B------:R-:W-:Y:S02]  /*6300*/  SHF.R.U64 R18, R4, UR4, R5.reuse ;  /* 0x0000000404127c19 */ /* 0x100fe40008001205 */
[----:B------:R-:W-:Y:S01]  /*6310*/  SHF.R.U32.HI R5, RZ, UR4, R5 ;  /* 0x00000004ff057c19 */ /* 0x000fe20008011605 */
[----:B------:R-:W-:Y:S01]  /*6320*/  FMUL R10, R10, UR5 ;  /* 0x000000050a0a7c20 */ /* 0x000fe20008400000 */
[----:B------:R-:W-:-:S02]  /*6330*/  ULDC UR4, c[0x0][0x608] ;  /* 0x0001820000047ab9 */ /* 0x000fc40000000800 */
[--C-:B------:R-:W-:Y:S01]  /*6340*/  SHF.R.U64 R20, R18, UR4, R5.reuse ;  /* 0x0000000412147c19 */ /* 0x100fe20008001205 */
[----:B------:R0:W1:Y:S01]  /*6350*/  F2I.U32.TRUNC.NTZ R22, R10 ;  /* 0x0000000a00167305 */ /* 0x000062000020f000 */
[----:B------:R-:W-:Y:S01]  /*6360*/  SHF.R.U32.HI R5, RZ, UR4, R5 ;  /* 0x00000004ff057c19 */ /* 0x000fe20008011605 */
[----:B------:R-:W-:-:S03]  /*6370*/  ULDC UR4, c[0x0][0x658] ;  /* 0x0001960000047ab9 */ /* 0x000fc60000000800 */
[--C-:B------:R-:W-:Y:S02]  /*6380*/  SHF.R.U64 R19, R20, UR4, R5.reuse ;  /* 0x0000000414137c19 */ /* 0x100fe40008001205 */
[----:B------:R-:W-:-:S03]  /*6390*/  SHF.R.U32.HI R23, RZ, UR4, R5 ;  /* 0x00000004ff177c19 */ /* 0x000fc60008011605 */
[----:B------:R-:W-:Y:S02]  /*63a0*/  IMAD.MOV.U32 R4, RZ, RZ, R19 ;  /* 0x000000ffff047224 */ /* 0x000fe400078e0013 */
[----:B------:R-:W-:Y:S01]  /*63b0*/  IMAD.MOV.U32 R5, RZ, RZ, R23 ;  /* 0x000000ffff057224 */ /* 0x000fe200078e0017 */
[----:B0-----:R-:W-:Y:S06]  /*63c0*/  @!P1 BRA `(.L_x_121) ;  /* 0x0000000000289947 */ /* 0x001fec0003800000 */
        /* <DEDUP_REMOVED lines=10> */
.L_x_121:
[----:B------:R-:W-:Y:S01]  /*6470*/  ULDC UR4, c[0x0][0x648] ;  /* 0x0001920000047ab9 */ /* 0x000fe20000000800 */
[----:B-1----:R-:W-:Y:S01]  /*6480*/  IMAD.MOV R22, RZ, RZ, -R22 ;  /* 0x000000ffff167224 */ /* 0x002fe200078e0a16 */
[----:B------:R-:W-:Y:S01]  /*6490*/  SHF.R.U64 R5, R4, UR4, R5 ;  /* 0x0000000404057c19 */ /* 0x000fe20008001205 */
[----:B------:R-:W-:Y:S01]  /*64a0*/  ULDC UR4, c[0x0][0x638] ;  /* 0x00018e0000047ab9 */ /* 0x000fe20000000800 */
[----:B------:R-:W-:Y:S01]  /*64b0*/  LOP3.LUT R4, R20, UR19, RZ, 0xc0, !PT ;  /* 0x0000001314047c12 */ /* 0x000fe2000f8ec0ff */
[----:B--2---:R-:W-:Y:S01]  /*64c0*/  @P4 IMAD R17, R21, R22, R6 ;  /* 0x0000001615114224 */ /* 0x004fe200078e0206 */
[----:B------:R-:W-:Y:S01]  /*64d0*/  LOP3.LUT R18, R18, UR18, RZ, 0xc0, !PT ;  /* 0x0000001212127c12 */ /* 0x000fe2000f8ec0ff */
[----:B------:R-:W-:Y:S01]  /*64e0*/  IMAD.MOV R6, RZ, RZ, -R5 ;  /* 0x000000ffff067224 */ /* 0x000fe200078e0a05 */
[----:B------:R-:W-:Y:S01]  /*64f0*/  ULDC UR5, c[0x0][0x610] ;  /* 0x0001840000057ab9 */ /* 0x000fe20000000800 */
[----:B------:R-:W-:Y:S02]  /*6500*/  IMAD R4, R5, UR20, R4 ;  /* 0x0000001405047c24 */ /* 0x000fe4000f8e0204 */
[----:B------:R-:W-:Y:S01]  /*6510*/  IMAD R19, R6, UR4, R19 ;  /* 0x0000000406137c24 */ /* 0x000fe2000f8e0213 */
[----:B------:R-:W-:Y:S01]  /*6520*/  ULDC UR4, c[0x0][0x600] ;  /* 0x0001800000047ab9 */ /* 0x000fe20000000800 */
[----:B------:R-:W-:-:S02]  /*6530*/  IMAD R17, R4, UR5, R17 ;  /* 0x0000000504117c24 */ /* 0x000fc4000f8e0211 */
[----:B------:R-:W-:Y:S02]  /*6540*/  IMAD R6, R19, UR4, R18 ;  /* 0x0000000413067c24 */ /* 0x000fe4000f8e0212 */
[----:B------:R-:W-:Y:S02]  /*6550*/  IMAD.MOV.U32 R10, RZ, RZ, 0x1 ;  /* 0x00000001ff0a7424 */ /* 0x000fe400078e00ff */
[----:B------:R-:W-:Y:S01]  /*6560*/  IMAD.MOV.U32 R5, RZ, RZ, R16 ;  /* 0x000000ffff057224 */ /* 0x000fe200078e0010 */
[----:B------:R-:W-:Y:S02]  /*6570*/  SEL R4, R6, R17, !P4 ;  /* 0x0000001106047207 */ /* 0x000fe40006000000 */
[----:B------:R-:W-:-:S07]  /*6580*/  SEL R6, R17, R6, !P4 ;  /* 0x0000000611067207 */ /* 0x000fce0006000000 */
.L_x_119:
[----:B------:R-:W-:Y:S05]  /*6590*/  BSYNC B1 ;  /* 0x0000000000017941 */ /* 0x000fea0003800000 */
.L_x_118:
[----:B------:R-:W-:-:S13]  /*65a0*/  LOP3.LUT P1, RZ, R10, 0xff, RZ, 0xc0, !PT ;  /* 0x000000ff0aff7812 */ /* 0x000fda000782c0ff */
[----:B------:R-:W-:Y:S05]  /*65b0*/  @P1 BRA `(.L_x_122) ;  /* 0xfffffff400401947 */ /* 0x000fea000383ffff */
[----:B------:R-:W-:Y:S05]  /*65c0*/  BSYNC B0 ;  /* 0x0000000000007941 */ /* 0x000fea0003800000 */
.L_x_110:
[----:B------:R-:W-:-:S03]  /*65d0*/  UMOV UR4, 0xffffffff ;  /* 0xffffffff00047882 */ /* 0x000fc60000000000 */
[----:B------:R-:W-:Y:S05]  /*65e0*/  BRA.DIV UR4, `(.L_x_123) ;  /* 0x0000000604707947 */ /* 0x000fea000b800000 */
[----:B------:R-:W-:-:S13]  /*65f0*/  ELECT P0, URZ, PT ;  /* 0x00000000003f782f */ /* 0x000fda0003800000 */
.L_x_140:
[----:B------:R-:W-:Y:S04]  /*6600*/  BSSY B0, `(.L_x_124) ;  /* 0x0000034000007945 */ /* 0x000fe80003800000 */
[----:B------:R-:W-:Y:S05]  /*6610*/  @!P0 BRA `(.L_x_125) ;  /* 0x0000000000c88947 */ /* 0x000fea0003800000 */
[----:B------:R-:W-:-:S04]  /*6620*/  LOP3.LUT R7, R7, 0x2, RZ, 0xfc, !PT ;  /* 0x0000000207077812 */ /* 0x000fc800078efcff */
[----:B------:R-:W-:-:S13]  /*6630*/  ISETP.NE.AND P0, PT, R7, 0x3, PT ;  /* 0x000000030700780c */ /* 0x000fda0003f05270 */
[----:B------:R-:W-:Y:S05]  /*6640*/  @!P0 BRA `(.L_x_126) ;  /* 0x0000000000048947 */ /* 0x000fea0003800000 */
[----:B------:R-:W-:Y:S01]  /*6650*/  BPT.TRAP 0x1 ;  /* 0x000000040000795c */ /* 0x000fe20000300000 */
.L_x_126:
[----:B------:R-:W0:Y:S01]  /*6660*/  S2R R3, SR_CgaCtaId ;  /* 0x0000000000037919 */ /* 0x000e220000008800 */
[----:B------:R-:W-:Y:S02]  /*6670*/  MOV R0, 0x400 ;  /* 0x0000040000007802 */ /* 0x000fe40000000f00 */
[----:B------:R-:W-:Y:S02]  /*6680*/  SHF.L.U32 R2, R12, 0x1f, RZ ;  /* 0x0000001f0c027819 */ /* 0x000fe400000006ff */
[----:B0-----:R-:W-:-:S05]  /*6690*/  LEA R0, R3, R0, 0x18 ;  /* 0x0000000003007211 */ /* 0x001fca00078ec0ff */
[----:B------:R-:W-:-:S04]  /*66a0*/  VIADD R0, R0, 0x28 ;  /* 0x0000002800007836 */ /* 0x000fc80000000000 */
[C---:B------:R-:W-:Y:S02]  /*66b0*/  IMAD R5, R15.reuse, 0x8, R0 ;  /* 0x000000080f057824 */ /* 0x040fe400078e0200 */
[----:B------:R-:W-:Y:S02]  /*66c0*/  VIADD R15, R15, 0x1 ;  /* 0x000000010f0f7836 */ /* 0x000fe40000000000 */
[----:B------:R-:W0:Y:S03]  /*66d0*/  SYNCS.PHASECHK.TRANS64.TRYWAIT P0, [R5+URZ], R2 ;  /* 0x00000002050075a7 */ /* 0x000e26000800017f */
[----:B------:R-:W-:-:S04]  /*66e0*/  ISETP.NE.AND P1, PT, R15, 0x5, PT ;  /* 0x000000050f00780c */ /* 0x000fc80003f25270 */
[----:B------:R-:W-:Y:S02]  /*66f0*/  SEL R3, RZ, 0x1, P1 ;  /* 0x00000001ff037807 */ /* 0x000fe40000800000 */
[----:B------:R-:W-:Y:S02]  /*6700*/  SEL R15, R15, RZ, P1 ;  /* 0x000000ff0f0f7207 */ /* 0x000fe40000800000 */
[----:B------:R-:W-:-:S03]  /*6710*/  LOP3.LUT R12, R12, R3, RZ, 0x3c, !PT ;  /* 0x000000030c0c7212 */ /* 0x000fc600078e3cff */
[----:B------:R-:W-:Y:S01]  /*6720*/  IMAD R7, R15, 0x8, R0 ;  /* 0x000000080f077824 */ /* 0x000fe200078e0200 */
[----:B------:R-:W-:Y:S01]  /*6730*/  SHF.L.U32 R4, R12, 0x1f, RZ ;  /* 0x0000001f0c047819 */ /* 0x000fe200000006ff */
[----:B0-----:R-:W-:Y:S06]  /*6740*/  @!P0 BRA `(.L_x_127) ;  /* 0x00000004003c8947 */ /* 0x001fec0003800000 */
.L_x_141:
[----:B------:R-:W1:Y:S01]  /*6750*/  SYNCS.PHASECHK.TRANS64.TRYWAIT P0, [R7+URZ], R4 ;  /* 0x00000004070075a7 */ /* 0x000e62000800017f */
[----:B0-----:R-:W-:-:S05]  /*6760*/  VIADD R2, R15, 0x1 ;  /* 0x000000010f027836 */ /* 0x001fca0000000000 */
[----:B------:R-:W-:-:S04]  /*6770*/  ISETP.NE.AND P1, PT, R2, 0x5, PT ;  /* 0x000000050200780c */ /* 0x000fc80003f25270 */
[----:B------:R-:W-:Y:S02]  /*6780*/  SEL R3, RZ, 0x1, P1 ;  /* 0x00000001ff037807 */ /* 0x000fe40000800000 */
[----:B------:R-:W-:Y:S02]  /*6790*/  SEL R9, R2, RZ, P1 ;  /* 0x000000ff02097207 */ /* 0x000fe40000800000 */
[----:B------:R-:W-:-:S03]  /*67a0*/  LOP3.LUT R12, R12, R3, RZ, 0x3c, !PT ;  /* 0x000000030c0c7212 */ /* 0x000fc600078e3cff */
[----:B------:R-:W-:Y:S01]  /*67b0*/  IMAD R8, R9, 0x8, R0 ;  /* 0x0000000809087824 */ /* 0x000fe200078e0200 */
[----:B------:R-:W-:Y:S01]  /*67c0*/  SHF.L.U32 R5, R12, 0x1f, RZ ;  /* 0x0000001f0c057819 */ /* 0x000fe200000006ff */
[----:B-1----:R-:W-:Y:S06]  /*67d0*/  @!P0 BRA `(.L_x_128) ;  /* 0x00000004002c8947 */ /* 0x002fec0003800000 */
.L_x_142:
[----:B------:R-:W1:Y:S01]  /*67e0*/  SYNCS.PHASECHK.TRANS64.TRYWAIT P0, [R8+URZ], R5 ;  /* 0x00000005080075a7 */ /* 0x000e62000800017f */
[----:B------:R-:W-:-:S05]  /*67f0*/  VIADD R2, R9, 0x1 ;  /* 0x0000000109027836 */ /* 0x000fca0000000000 */
[----:B------:R-:W-:-:S04]  /*6800*/  ISETP.NE.AND P1, PT, R2, 0x5, PT ;  /* 0x000000050200780c */ /* 0x000fc80003f25270 */
[----:B------:R-:W-:Y:S02]  /*6810*/  SEL R3, RZ, 0x1, P1 ;  /* 0x00000001ff037807 */ /* 0x000fe40000800000 */
[----:B0-----:R-:W-:Y:S02]  /*6820*/  SEL R7, R2, RZ, P1 ;  /* 0x000000ff02077207 */ /* 0x001fe40000800000 */
[----:B------:R-:W-:-:S03]  /*6830*/  LOP3.LUT R9, R12, R3, RZ, 0x3c, !PT ;  /* 0x000000030c097212 */ /* 0x000fc600078e3cff */
[----:B------:R-:W-:Y:S01]  /*6840*/  IMAD R11, R7, 0x8, R0 ;  /* 0x00000008070b7824 */ /* 0x000fe200078e0200 */
[----:B------:R-:W-:Y:S01]  /*6850*/  SHF.L.U32 R6, R9, 0x1f, RZ ;  /* 0x0000001f09067819 */ /* 0x000fe200000006ff */
[----:B-1----:R-:W-:Y:S06]  /*6860*/  @!P0 BRA `(.L_x_129) ;  /* 0x00000004001c8947 */ /* 0x002fec0003800000 */
.L_x_143:
[----:B------:R-:W1:Y:S01]  /*6870*/  SYNCS.PHASECHK.TRANS64.TRYWAIT P0, [R11+URZ], R6 ;  /* 0x000000060b0075a7 */ /* 0x000e62000800017f */
[----:B------:R-:W-:-:S05]  /*6880*/  VIADD R2, R7, 0x1 ;  /* 0x0000000107027836 */ /* 0x000fca0000000000 */
[----:B------:R-:W-:-:S04]  /*6890*/  ISETP.NE.AND P1, PT, R2, 0x5, PT ;  /* 0x000000050200780c */ /* 0x000fc80003f25270 */
[----:B------:R-:W-:Y:S02]  /*68a0*/  SEL R4, RZ, 0x1, P1 ;  /* 0x00000001ff047807 */ /* 0x000fe40000800000 */
[----:B------:R-:W-:Y:S02]  /*68b0*/  SEL R3, R2, RZ, P1 ;  /* 0x000000ff02037207 */ /* 0x000fe40000800000 */
[----:B------:R-:W-:Y:S01]  /*68c0*/  LOP3.LUT R4, R9, R4, RZ, 0x3c, !PT ;  /* 0x0000000409047212 */ /* 0x000fe200078e3cff */
[----:B-1----:R-:W-:Y:S06]  /*68d0*/  @!P0 BRA `(.L_x_130) ;  /* 0x0000000400148947 */ /* 0x002fec0003800000 */
.L_x_144:
[----:B------:R-:W-:Y:S01]  /*68e0*/  IMAD R3, R3, 0x8, R0 ;  /* 0x0000000803037824 */ /* 0x000fe200078e0200 */
[----:B------:R-:W-:-:S07]  /*68f0*/  SHF.L.U32 R0, R4, 0x1f, RZ ;  /* 0x0000001f04007819 */ /* 0x000fce00000006ff */
.L_x_131:
[----:B--2---:R2:W3:Y:S02]  /*6900*/  SYNCS.PHASECHK.TRANS64.TRYWAIT P0, [R3+URZ], R0 ;  /* 0x00000000030075a7 */ /* 0x0044e4000800017f */
[----:B---3--:R-:W-:Y:S05]  /*6910*/  @!P0 NANOSLEEP.SYNCS 0x989680 ;  /* 0x009896800000895d */ /* 0x008fea0003900000 */
[----:B------:R-:W3:Y:S02]  /*6920*/  @!P0 SYNCS.PHASECHK.TRANS64 P0, [R3+URZ], R0 ;  /* 0x00000000030085a7 */ /* 0x000ee4000800007f */
[----:B---3--:R-:W-:Y:S05]  /*6930*/  @!P0 BRA `(.L_x_131) ;  /* 0xfffffffc00f08947 */ /* 0x008fea000383ffff */
.L_x_125:
[----:B------:R-:W-:Y:S05]  /*6940*/  BSYNC B0 ;  /* 0x0000000000007941 */ /* 0x000fea0003800000 */
.L_x_124:
[----:B------:R-:W-:Y:S05]  /*6950*/  EXIT ;  /* 0x000000000000794d */ /* 0x000fea0003800000 */
.L_x_19:
[----:B0-----:R-:W-:-:S04]  /*6960*/  IMAD.U32 R17, RZ, RZ, UR11 ;  /* 0x0000000bff117e24 */ /* 0x001fc8000f8e00ff */
[----:B------:R0:W1:Y:S03]  /*6970*/  SYNCS.PHASECHK.TRANS64.TRYWAIT P0, [R17+URZ+-0x8], R16 ;  /* 0xfffff810110075a7 */ /* 0x000066000800017f */
[----:B-1----:R-:W-:Y:S05]  /*6980*/  @!P0 NANOSLEEP.SYNCS 0x989680 ;  /* 0x009896800000895d */ /* 0x002fea0003900000 */
[----:B------:R-:W1:Y:S02]  /*6990*/  @!P0 SYNCS.PHASECHK.TRANS64 P0, [R17+URZ+-0x8], R16 ;  /* 0xfffff810110085a7 */ /* 0x000e64000800007f */
[----:B-1----:R-:W-:Y:S05]  /*69a0*/  @!P0 BRA `(.L_x_19) ;  /* 0xfffffffc00ec8947 */ /* 0x002fea000383ffff */
[----:B------:R-:W-:Y:S05]  /*69b0*/  BRA `(.L_x_132) ;  /* 0xffffffac005c7947 */ /* 0x000fea000383ffff */
.L_x_24:
[----:B-1----:R-:W-:-:S04]  /*69c0*/  IMAD.U32 R17, RZ, RZ, UR6 ;  /* 0x00000006ff117e24 */ /* 0x002fc8000f8e00ff */
[----:B------:R1:W4:Y:S03]  /*69d0*/  SYNCS.PHASECHK.TRANS64.TRYWAIT P0, [R17+URZ], R16 ;  /* 0x00000010110075a7 */ /* 0x000326000800017f */
[----:B----4-:R-:W-:Y:S05]  /*69e0*/  @!P0 NANOSLEEP.SYNCS 0x989680 ;  /* 0x009896800000895d */ /* 0x010fea0003900000 */
[----:B------:R-:W4:Y:S02]  /*69f0*/  @!P0 SYNCS.PHASECHK.TRANS64 P0, [R17+URZ], R16 ;  /* 0x00000010110085a7 */ /* 0x000f24000800007f */
[----:B----4-:R-:W-:Y:S05]  /*6a00*/  @!P0 BRA `(.L_x_24) ;  /* 0xfffffffc00ec8947 */ /* 0x010fea000383ffff */
[----:B------:R-:W-:Y:S05]  /*6a10*/  BRA `(.L_x_23) ;  /* 0xffffffb000047947 */ /* 0x000fea000383ffff */
.L_x_30:
[----:B-1----:R-:W-:-:S04]  /*6a20*/  IMAD.U32 R19, RZ, RZ, UR16 ;  /* 0x00000010ff137e24 */ /* 0x002fc8000f8e00ff */
[----:B------:R1:W4:Y:S03]  /*6a30*/  SYNCS.PHASECHK.TRANS64.TRYWAIT P0, [R19+URZ], R18 ;  /* 0x00000012130075a7 */ /* 0x000326000800017f */
[----:B----4-:R-:W-:Y:S05]  /*6a40*/  @!P0 NANOSLEEP.SYNCS 0x989680 ;  /* 0x009896800000895d */ /* 0x010fea0003900000 */
[----:B------:R-:W4:Y:S02]  /*6a50*/  @!P0 SYNCS.PHASECHK.TRANS64 P0, [R19+URZ], R18 ;  /* 0x00000012130085a7 */ /* 0x000f24000800007f */
[----:B----4-:R-:W-:Y:S05]  /*6a60*/  @!P0 BRA `(.L_x_30) ;  /* 0xfffffffc00ec8947 */ /* 0x010fea000383ffff */
[----:B------:R-:W-:Y:S05]  /*6a70*/  BRA `(.L_x_29) ;  /* 0xffffffb400887947 */ /* 0x000fea000383ffff */
.L_x_38:
[----:B0-----:R-:W-:-:S04]  /*6a80*/  IMAD.U32 R17, RZ, RZ, UR11 ;  /* 0x0000000bff117e24 */ /* 0x001fc8000f8e00ff */
[----:B------:R0:W1:Y:S03]  /*6a90*/  SYNCS.PHASECHK.TRANS64.TRYWAIT P0, [R17+URZ+0x8], R16 ;  /* 0x00000810110075a7 */ /* 0x000066000800017f */
[----:B-1----:R-:W-:Y:S05]  /*6aa0*/  @!P0 NANOSLEEP.SYNCS 0x989680 ;  /* 0x009896800000895d */ /* 0x002fea0003900000 */
[----:B------:R-:W1:Y:S02]  /*6ab0*/  @!P0 SYNCS.PHASECHK.TRANS64 P0, [R17+URZ+0x8], R16 ;  /* 0x00000810110085a7 */ /* 0x000e64000800007f */
[----:B-1----:R-:W-:Y:S05]  /*6ac0*/  @!P0 BRA `(.L_x_38) ;  /* 0xfffffffc00ec8947 */ /* 0x002fea000383ffff */
[----:B------:R-:W-:Y:S05]  /*6ad0*/  BRA `(.L_x_133) ;  /* 0xffffffc000047947 */ /* 0x000fea000383ffff */
.L_x_111:
[----:B------:R-:W-:Y:S01]  /*6ae0*/  BSSY B1, `(.L_x_134) ;  /* 0x0000006000017945 */ /* 0x000fe20003800000 */
[----:B------:R-:W-:-:S07]  /*6af0*/  IMAD.MOV.U32 R10, RZ, RZ, -0x1 ;  /* 0xffffffffff0a7424 */ /* 0x000fce00078e00ff */
[----:B------:R-:W-:Y:S05]  /*6b00*/  WARPSYNC.COLLECTIVE R10, `(.L_x_135) ;  /* 0x000000000a0c7348 */ /* 0x000fea0003c00000 */
[----:B------:R-:W-:Y:S02]  /*6b10*/  ELECT P1, UR62, PT ;  /* 0x00000000003e782f */ /* 0x000fe40003820000 */
[----:B------:R-:W-:Y:S01]  /*6b20*/  MOV R10, UR62 ;  /* 0x0000003e000a7c02 */ /* 0x000fe20008000f00 */
[----:B------:R-:W-:Y:S10]  /*6b30*/  ENDCOLLECTIVE ;  /* 0x000000000000791b */ /* 0x000ff40003800000 */
.L_x_135:
[----:B------:R-:W-:Y:S05]  /*6b40*/  BSYNC B1 ;  /* 0x0000000000017941 */ /* 0x000fea0003800000 */
.L_x_134:
[----:B------:R-:W-:Y:S05]  /*6b50*/  BRA `(.L_x_136) ;  /* 0xffffffec00e47947 */ /* 0x000fea000383ffff */
.L_x_114:
[----:B-1----:R1:W2:Y:S02]  /*6b60*/  SYNCS.PHASECHK.TRANS64.TRYWAIT P1, [R19+URZ+0x28], R10 ;  /* 0x0000280a130075a7 */ /* 0x0022a4000802017f */
[----:B--2---:R-:W-:Y:S05]  /*6b70*/  @!P1 NANOSLEEP.SYNCS 0x989680 ;  /* 0x009896800000995d */ /* 0x004fea0003900000 */
[----:B------:R-:W2:Y:S02]  /*6b80*/  @!P1 SYNCS.PHASECHK.TRANS64 P1, [R19+URZ+0x28], R10 ;  /* 0x0000280a130095a7 */ /* 0x000ea4000802007f */
[----:B--2---:R-:W-:Y:S05]  /*6b90*/  @!P1 BRA `(.L_x_114) ;  /* 0xfffffffc00f09947 */ /* 0x004fea000383ffff */
[----:B------:R-:W-:Y:S05]  /*6ba0*/  BRA `(.L_x_137) ;  /* 0xfffffff000187947 */ /* 0x000fea000383ffff */
.L_x_123:
[----:B------:R-:W-:Y:S01]  /*6bb0*/  BSSY B0, `(.L_x_138) ;  /* 0x0000006000007945 */ /* 0x000fe20003800000 */
[----:B------:R-:W-:-:S07]  /*6bc0*/  IMAD.MOV.U32 R10, RZ, RZ, -0x1 ;  /* 0xffffffffff0a7424 */ /* 0x000fce00078e00ff */
[----:B------:R-:W-:Y:S05]  /*6bd0*/  WARPSYNC.COLLECTIVE R10, `(.L_x_139) ;  /* 0x000000000a0c7348 */ /* 0x000fea0003c00000 */
[----:B------:R-:W-:Y:S02]  /*6be0*/  ELECT P1, UR62, PT ;  /* 0x00000000003e782f */ /* 0x000fe40003820000 */
[----:B------:R-:W-:Y:S01]  /*6bf0*/  MOV R10, UR62 ;  /* 0x0000003e000a7c02 */ /* 0x000fe20008000f00 */
[----:B------:R-:W-:Y:S10]  /*6c00*/  ENDCOLLECTIVE ;  /* 0x000000000000791b */ /* 0x000ff40003800000 */
.L_x_139:
[----:B------:R-:W-:Y:S05]  /*6c10*/  BSYNC B0 ;  /* 0x0000000000007941 */ /* 0x000fea0003800000 */
.L_x_138:
[----:B------:R-:W-:Y:S01]  /*6c20*/  PLOP3.LUT P0, PT, P1, PT, PT, 0x80, 0x0 ;  /* 0x000000000000781c */ /* 0x000fe20000f0f070 */
[----:B------:R-:W-:-:S12]  /*6c30*/  BRA `(.L_x_140) ;  /* 0xfffffff800707947 */ /* 0x000fd8000383ffff */
.L_x_127:
[----:B0-----:R0:W1:Y:S02]  /*6c40*/  SYNCS.PHASECHK.TRANS64.TRYWAIT P0, [R5+URZ], R2 ;  /* 0x00000002050075a7 */ /* 0x001064000800017f */
[----:B-1----:R-:W-:Y:S05]  /*6c50*/  @!P0 NANOSLEEP.SYNCS 0x989680 ;  /* 0x009896800000895d */ /* 0x002fea0003900000 */
[----:B------:R-:W1:Y:S02]  /*6c60*/  @!P0 SYNCS.PHASECHK.TRANS64 P0, [R5+URZ], R2 ;  /* 0x00000002050085a7 */ /* 0x000e64000800007f */
[----:B-1----:R-:W-:Y:S05]  /*6c70*/  @!P0 BRA `(.L_x_127) ;  /* 0xfffffffc00f08947 */ /* 0x002fea000383ffff */
[----:B------:R-:W-:Y:S05]  /*6c80*/  BRA `(.L_x_141) ;  /* 0xfffffff800b07947 */ /* 0x000fea000383ffff */
.L_x_128:
[----:B0-----:R0:W1:Y:S02]  /*6c90*/  SYNCS.PHASECHK.TRANS64.TRYWAIT P0, [R7+URZ], R4 ;  /* 0x00000004070075a7 */ /* 0x001064000800017f */
[----:B-1----:R-:W-:Y:S05]  /*6ca0*/  @!P0 NANOSLEEP.SYNCS 0x989680 ;  /* 0x009896800000895d */ /* 0x002fea0003900000 */
[----:B------:R-:W1:Y:S02]  /*6cb0*/  @!P0 SYNCS.PHASECHK.TRANS64 P0, [R7+URZ], R4 ;  /* 0x00000004070085a7 */ /* 0x000e64000800007f */
[----:B-1----:R-:W-:Y:S05]  /*6cc0*/  @!P0 BRA `(.L_x_128) ;  /* 0xfffffffc00f08947 */ /* 0x002fea000383ffff */
[----:B------:R-:W-:Y:S05]  /*6cd0*/  BRA `(.L_x_142) ;  /* 0xfffffff800c07947 */ /* 0x000fea000383ffff */
.L_x_129:
[----:B0-----:R0:W1:Y:S02]  /*6ce0*/  SYNCS.PHASECHK.TRANS64.TRYWAIT P0, [R8+URZ], R5 ;  /* 0x00000005080075a7 */ /* 0x001064000800017f */
[----:B-1----:R-:W-:Y:S05]  /*6cf0*/  @!P0 NANOSLEEP.SYNCS 0x989680 ;  /* 0x009896800000895d */ /* 0x002fea0003900000 */
[----:B------:R-:W1:Y:S02]  /*6d00*/  @!P0 SYNCS.PHASECHK.TRANS64 P0, [R8+URZ], R5 ;  /* 0x00000005080085a7 */ /* 0x000e64000800007f */
[----:B-1----:R-:W-:Y:S05]  /*6d10*/  @!P0 BRA `(.L_x_129) ;  /* 0xfffffffc00f08947 */ /* 0x002fea000383ffff */
[----:B------:R-:W-:Y:S05]  /*6d20*/  BRA `(.L_x_143) ;  /* 0xfffffff800d07947 */ /* 0x000fea000383ffff */
.L_x_130:
[----:B-1----:R1:W2:Y:S02]  /*6d30*/  SYNCS.PHASECHK.TRANS64.TRYWAIT P0, [R11+URZ], R6 ;  /* 0x000000060b0075a7 */ /* 0x0022a4000800017f */
[----:B--2---:R-:W-:Y:S05]  /*6d40*/  @!P0 NANOSLEEP.SYNCS 0x989680 ;  /* 0x009896800000895d */ /* 0x004fea0003900000 */
[----:B------:R-:W2:Y:S02]  /*6d50*/  @!P0 SYNCS.PHASECHK.TRANS64 P0, [R11+URZ], R6 ;  /* 0x000000060b0085a7 */ /* 0x000ea4000800007f */
[----:B--2---:R-:W-:Y:S05]  /*6d60*/  @!P0 BRA `(.L_x_130) ;  /* 0xfffffffc00f08947 */ /* 0x004fea000383ffff */
[----:B------:R-:W-:Y:S05]  /*6d70*/  BRA `(.L_x_144) ;  /* 0xfffffff800d87947 */ /* 0x000fea000383ffff */
.L_x_145:
[----:B------:R-:W-:-:S00]  /*6d80*/  BRA `(.L_x_145) ;  /* 0xfffffffc00fc7947 */ /* 0x000fc0000383ffff */
[----:B------:R-:W-:-:S00]  /*6d90*/  NOP ;  /* 0x0000000000007918 */ /* 0x000fc00000000000 */
        /* <DEDUP_REMOVED lines=14> */
.L_x_146:


//--------------------- .nv.shared._ZN7cutlass13device_kernelINS_4gemm6kernel13GemmUniversalIN4cute5tupleIJiiiiEEENS1_10collective13CollectiveMmaINS1_37MainloopSm90TmaGmmaWarpSpecializedFP8ILi5ENS5_IJNS4_1CILi2EEENSA_ILi1EEESC_EEENS1_32KernelTmaWarpSpecializedPingpongEEENS5_IJNSA_ILi64EEESG_NSA_ILi128EEEEEENS_12float_e4m3_tENS5_IJlSC_lEEESJ_SK_NS4_8TiledMMAINS4_8MMA_AtomIJNS4_4SM904GMMA30MMA_64x64x32_F32E4M3E4M3_SS_TNILNSO_7ScaleInE1ELSQ_1EEEEEENS4_6LayoutINS5_IJSC_SC_SC_EEENS5_IJNSA_ILi0EEESV_SV_EEEEENS5_IJNS4_10UnderscoreESY_SY_EEEEENS4_13SM90_TMA_LOADENS4_14ComposedLayoutINS4_7SwizzleILi3ELi4ELi3EEENS4_18smem_ptr_flag_bitsILi8EEENST_INS5_IJNSA_ILi8EEESH_EEENS5_IJSH_SC_EEEEEEEvNS4_8identityENS4_23SM90_TMA_LOAD_MULTICASTES1B_vS1C_EENS_8epilogue10collective6detail29Sm90TmaWarpSpecializedAdapterINS1G_15DefaultEpilogueISJ_SK_SK_NS1F_6thread17LinearCombinationISJ_Li1EffLNS1K_9ScaleType4KindE0ELNS_15FloatRoundStyleE2ESJ_EENS1_15EpilogueDefaultEEEEEvvEEEEvNT_6ParamsE --------------------------
	.section	.nv.shared._ZN7cutlass13device_kernelINS_4gemm6kernel13GemmUniversalIN4cute5tupleIJiiiiEEENS1_10collective13CollectiveMmaINS1_37MainloopSm90TmaGmmaWarpSpecializedFP8ILi5ENS5_IJNS4_1CILi2EEENSA_ILi1EEESC_EEENS1_32KernelTmaWarpSpecializedPingpongEEENS5_IJNSA_ILi64EEESG_NSA_ILi128EEEEEENS_12float_e4m3_tENS5_IJlSC_lEEESJ_SK_NS4_8TiledMMAINS4_8MMA_AtomIJNS4_4SM904GMMA30MMA_64x64x32_F32E4M3E4M3_SS_TNILNSO_7ScaleInE1ELSQ_1EEEEEENS4_6LayoutINS5_IJSC_SC_SC_EEENS5_IJNSA_ILi0EEESV_SV_EEEEENS5_IJNS4_10UnderscoreESY_SY_EEEEENS4_13SM90_TMA_LOADENS4_14ComposedLayoutINS4_7SwizzleILi3ELi4ELi3EEENS4_18smem_ptr_flag_bitsILi8EEENST_INS5_IJNSA_ILi8EEESH_EEENS5_IJSH_SC_EEEEEEEvNS4_8identityENS4_23SM90_TMA_LOAD_MULTICASTES1B_vS1C_EENS_8epilogue10collective6detail29Sm90TmaWarpSpecializedAdapterINS1G_15DefaultEpilogueISJ_SK_SK_NS1F_6thread17LinearCombinationISJ_Li1EffLNS1K_9ScaleType4KindE0ELNS_15FloatRoundStyleE2ESJ_EENS1_15EpilogueDefaultEEEEEvvEEEEvNT_6ParamsE,"aw",@nobits
	.sectionflags	@""
	.align	16
	.zero		1024


//--------------------- .nv.shared.reserved.0     --------------------------
	.section	.nv.shared.reserved.0,"aw",@nobits
	.weak		__nv_reservedSMEM_offset_0_alias
	.size		__nv_reservedSMEM_offset_0_alias, 0, 0
	.other		__nv_reservedSMEM_offset_0_alias,@"STO_CUDA_RESERVED_SHARED STV_DEFAULT"
__nv_reservedSMEM_offset_0_alias:
	.zero		0


//--------------------- .nv.global                --------------------------
	.section	.nv.global,"aw",@nobits
.nv.global:
	.type		_ZN39_INTERNAL_14e65112_4_k_cu_9d079115_40034cute1_E,@object
	.size		_ZN39_INTERNAL_14e65112_4_k_cu_9d079115_40034cute1_E,(_ZN39_INTERNAL_14e65112_4_k_cu_9d079115_40034cuda3std3__45__cpo6cbeginE - _ZN39_INTERNAL_14e65112_4_k_cu_9d079115_40034cute1_E)
_ZN39_INTERNAL_14e65112_4_k_cu_9d079115_40034cute1_E:
	.zero		1
	.type		_ZN39_INTERNAL_14e65112_4_k_cu_9d079115_40034cuda3std3__45__cpo6cbeginE,@object
	.size		_ZN39_INTERNAL_14e65112_4_k_cu_9d079115_40034cuda3std3__45__cpo6cbeginE,(_ZN39_INTERNAL_14e65112_4_k_cu_9d079115_40034cuda3std3__48in_placeE - _ZN39_INTERNAL_14e65112_4_k_cu_9d079115_40034cuda3std3__45__cpo6cbeginE)
_ZN39_INTERNAL_14e65112_4_k_cu_9d079115_40034cuda3std3__45__cpo6cbeginE:
	.zero		1
	.type		_ZN39_INTERNAL_14e65112_4_k_cu_9d079115_40034cuda3std3__48in_placeE,@object
	.size		_ZN39_INTERNAL_14e65112_4_k_cu_9d079115_40034cuda3std3__48in_placeE,(_ZN39_INTERNAL_14e65112_4_k_cu_9d079115_40034cuda3std6ranges3__45__cpo9iter_moveE - _ZN39_INTERNAL_14e65112_4_k_cu_9d079115_40034cuda3std3__48in_placeE)
_ZN39_INTERNAL_14e65112_4_k_cu_9d079115_40034cuda3std3__48in_placeE:
	.zero		1
	.type		_ZN39_INTERNAL_14e65112_4_k_cu_9d079115_40034cuda3std6ranges3__45__cpo9iter_moveE,@object
	.size		_ZN39_INTERNAL_14e65112_4_k_cu_9d079115_40034cuda3std6ranges3__45__cpo9iter_moveE,(_ZN39_INTERNAL_14e65112_4_k_cu_9d079115_40034cuda3std3__45__cpo5beginE - _ZN39_INTERNAL_14e65112_4_k_cu_9d079115_40034cuda3std6ranges3__45__cpo9iter_moveE)
_ZN39_INTERNAL_14e65112_4_k_cu_9d079115_40034cuda3std6ranges3__45__cpo9iter_moveE:
	.zero		1
	.type		_ZN39_INTERNAL_14e65112_4_k_cu_9d079115_40034cuda3std3__45__cpo5beginE,@object
	.size		_ZN39_INTERNAL_14e65112_4_k_cu_9d079115_40034cuda3std3__45__cpo5beginE,(_ZN39_INTERNAL_14e65112_4_k_cu_9d079115_40034cuda3std3__441_GLOBAL__N__14e65112_4_k_cu_9d079115_40036ignoreE - _ZN39_INTERNAL_14e65112_4_k_cu_9d079115_40034cuda3std3__45__cpo5beginE)
_ZN39_INTERNAL_14e65112_4_k_cu_9d079115_40034cuda3std3__45__cpo5beginE:
	.zero		1
	.type		_ZN39_INTERNAL_14e65112_4_k_cu_9d079115_40034cuda3std3__441_GLOBAL__N__14e65112_4_k_cu_9d079115_40036ignoreE,@object
	.size		_ZN39_INTERNAL_14e65112_4_k_cu_9d079115_40034cuda3std3__441_GLOBAL__N__14e65112_4_k_cu_9d079115_40036ignoreE,(_ZN39_INTERNAL_14e65112_4_k_cu_9d079115_40034cute7productE - _ZN39_INTERNAL_14e65112_4_k_cu_9d079115_40034cuda3std3__441_GLOBAL__N__14e65112_4_k_cu_9d079115_40036ignoreE)
_ZN39_INTERNAL_14e65112_4_k_cu_9d079115_40034cuda3std3__441_GLOBAL__N__14e65112_4_k_cu_9d079115_40036ignoreE:
	.zero		1
	.type		_ZN39_INTERNAL_14e65112_4_k_cu_9d079115_40034cute7productE,@object
	.size		_ZN39_INTERNAL_14e65112_4_k_cu_9d079115_40034cute7productE,(_ZN39_INTERNAL_14e65112_4_k_cu_9d079115_40034cuda3std3__45__cpo3endE - _ZN39_INTERNAL_14e65112_4_k_cu_9d079115_40034cute7productE)
_ZN39_INTERNAL_14e65112_4_k_cu_9d079115_40034cute7productE:
	.zero		1
	.type		_ZN39_INTERNAL_14e65112_4_k_cu_9d079115_40034cuda3std3__45__cpo3endE,@object
	.size		_ZN39_INTERNAL_14e65112_4_k_cu_9d079115_40034cuda3std3__45__cpo3endE,(_ZN39_INTERNAL_14e65112_4_k_cu_9d079115_40034cuda3std3__419piecewise_constructE - _ZN39_INTERNAL_14e65112_4_k_cu_9d079115_40034cuda3std3__45__cpo3endE)
_ZN39_INTERNAL_14e65112_4_k_cu_9d079115_40034cuda3std3__45__cpo3endE:
	.zero		1
	.type		_ZN39_INTERNAL_14e65112_4_k_cu_9d079115_40034cuda3std3__419piecewise_constructE,@object
	.size		_ZN39_INTERNAL_14e65112_4_k_cu_9d079115_40034cuda3std3__419piecewise_constructE,(_ZN39_INTERNAL_14e65112_4_k_cu_9d079115_40034cuda3std3__45__cpo4cendE - _ZN39_INTERNAL_14e65112_4_k_cu_9d079115_40034cuda3std3__419piecewise_constructE)
_ZN39_INTERNAL_14e65112_4_k_cu_9d079115_40034cuda3std3__419piecewise_constructE:
	.zero		1
	.type		_ZN39_INTERNAL_14e65112_4_k_cu_9d079115_40034cuda3std3__45__cpo4cendE,@object
	.size		_ZN39_INTERNAL_14e65112_4_k_cu_9d079115_40034cuda3std3__45__cpo4cendE,(_ZN39_INTERNAL_14e65112_4_k_cu_9d079115_40034cuda3std6ranges3__45__cpo4swapE - _ZN39_INTERNAL_14e65112_4_k_cu_9d079115_40034cuda3std3__45__cpo4cendE)
_ZN39_INTERNAL_14e65112_4_k_cu_9d079115_40034cuda3std3__45__cpo4cendE:
	.zero		1
	.type		_ZN39_INTERNAL_14e65112_4_k_cu_9d079115_40034cuda3std6ranges3__45__cpo4swapE,@object
	.size		_ZN39_INTERNAL_14e65112_4_k_cu_9d079115_40034cuda3std6ranges3__45__cpo4swapE,(.L_7 - _ZN39_INTERNAL_14e65112_4_k_cu_9d079115_40034cuda3std6ranges3__45__cpo4swapE)
_ZN39_INTERNAL_14e65112_4_k_cu_9d079115_40034cuda3std6ranges3__45__cpo4swapE:
	.zero		1
.L_7:


//--------------------- .nv.constant0._ZN7cutlass13device_kernelINS_4gemm6kernel13GemmUniversalIN4cute5tupleIJiiiiEEENS1_10collective13CollectiveMmaINS1_37MainloopSm90TmaGmmaWarpSpecializedFP8ILi5ENS5_IJNS4_1CILi2EEENSA_ILi1EEESC_EEENS1_32KernelTmaWarpSpecializedPingpongEEENS5_IJNSA_ILi64EEESG_NSA_ILi128EEEEEENS_12float_e4m3_tENS5_IJlSC_lEEESJ_SK_NS4_8TiledMMAINS4_8MMA_AtomIJNS4_4SM904GMMA30MMA_64x64x32_F32E4M3E4M3_SS_TNILNSO_7ScaleInE1ELSQ_1EEEEEENS4_6LayoutINS5_IJSC_SC_SC_EEENS5_IJNSA_ILi0EEESV_SV_EEEEENS5_IJNS4_10UnderscoreESY_SY_EEEEENS4_13SM90_TMA_LOADENS4_14ComposedLayoutINS4_7SwizzleILi3ELi4ELi3EEENS4_18smem_ptr_flag_bitsILi8EEENST_INS5_IJNSA_ILi8EEESH_EEENS5_IJSH_SC_EEEEEEEvNS4_8identityENS4_23SM90_TMA_LOAD_MULTICASTES1B_vS1C_EENS_8epilogue10collective6detail29Sm90TmaWarpSpecializedAdapterINS1G_15DefaultEpilogueISJ_SK_SK_NS1F_6thread17LinearCombinationISJ_Li1EffLNS1K_9ScaleType4KindE0ELNS_15FloatRoundStyleE2ESJ_EENS1_15EpilogueDefaultEEEEEvvEEEEvNT_6ParamsE --------------------------
	.section	.nv.constant0._ZN7cutlass13device_kernelINS_4gemm6kernel13GemmUniversalIN4cute5tupleIJiiiiEEENS1_10collective13CollectiveMmaINS1_37MainloopSm90TmaGmmaWarpSpecializedFP8ILi5ENS5_IJNS4_1CILi2EEENSA_ILi1EEESC_EEENS1_32KernelTmaWarpSpecializedPingpongEEENS5_IJNSA_ILi64EEESG_NSA_ILi128EEEEEENS_12float_e4m3_tENS5_IJlSC_lEEESJ_SK_NS4_8TiledMMAINS4_8MMA_AtomIJNS4_4SM904GMMA30MMA_64x64x32_F32E4M3E4M3_SS_TNILNSO_7ScaleInE1ELSQ_1EEEEEENS4_6LayoutINS5_IJSC_SC_SC_EEENS5_IJNSA_ILi0EEESV_SV_EEEEENS5_IJNS4_10UnderscoreESY_SY_EEEEENS4_13SM90_TMA_LOADENS4_14ComposedLayoutINS4_7SwizzleILi3ELi4ELi3EEENS4_18smem_ptr_flag_bitsILi8EEENST_INS5_IJNSA_ILi8EEESH_EEENS5_IJSH_SC_EEEEEEEvNS4_8identityENS4_23SM90_TMA_LOAD_MULTICASTES1B_vS1C_EENS_8epilogue10collective6detail29Sm90TmaWarpSpecializedAdapterINS1G_15DefaultEpilogueISJ_SK_SK_NS1F_6thread17LinearCombinationISJ_Li1EffLNS1K_9ScaleType4KindE0ELNS_15FloatRoundStyleE2ESJ_EENS1_15EpilogueDefaultEEEEEvvEEEEvNT_6ParamsE,"a",@progbits
	.sectionflags	@""
	.align	4
.nv.constant0._ZN7cutlass13device_kernelINS_4gemm6kernel13GemmUniversalIN4cute5tupleIJiiiiEEENS1_10collective13CollectiveMmaINS1_37MainloopSm90TmaGmmaWarpSpecializedFP8ILi5ENS5_IJNS4_1CILi2EEENSA_ILi1EEESC_EEENS1_32KernelTmaWarpSpecializedPingpongEEENS5_IJNSA_ILi64EEESG_NSA_ILi128EEEEEENS_12float_e4m3_tENS5_IJlSC_lEEESJ_SK_NS4_8TiledMMAINS4_8MMA_AtomIJNS4_4SM904GMMA30MMA_64x64x32_F32E4M3E4M3_SS_TNILNSO_7ScaleInE1ELSQ_1EEEEEENS4_6LayoutINS5_IJSC_SC_SC_EEENS5_IJNSA_ILi0EEESV_SV_EEEEENS5_IJNS4_10UnderscoreESY_SY_EEEEENS4_13SM90_TMA_LOADENS4_14ComposedLayoutINS4_7SwizzleILi3ELi4ELi3EEENS4_18smem_ptr_flag_bitsILi8EEENST_INS5_IJNSA_ILi8EEESH_EEENS5_IJSH_SC_EEEEEEEvNS4_8identityENS4_23SM90_TMA_LOAD_MULTICASTES1B_vS1C_EENS_8epilogue10collective6detail29Sm90TmaWarpSpecializedAdapterINS1G_15DefaultEpilogueISJ_SK_SK_NS1F_6thread17LinearCombinationISJ_Li1EffLNS1K_9ScaleType4KindE0ELNS_15FloatRoundStyleE2ESJ_EENS1_15EpilogueDefaultEEEEEvvEEEEvNT_6ParamsE:
	.zero		1664


//--------------------- SYMBOLS --------------------------

	.type		.nv.reservedSmem.offset0,@object
	.size		.nv.reservedSmem.offset0,0x4
